//
// Generated by NVIDIA NVVM Compiler
//
// Compiler Build ID: CL-36424714
// Cuda compilation tools, release 13.0, V13.0.88
// Based on NVVM 20.0.0
//

.version 9.0
.target sm_100
.address_size 64

	// .globl	transpose_row_to_tm

.visible .entry transpose_row_to_tm(
	.param .u64 .ptr .align 1 transpose_row_to_tm_param_0,
	.param .u32 transpose_row_to_tm_param_1,
	.param .u32 transpose_row_to_tm_param_2,
	.param .u64 .ptr .align 1 transpose_row_to_tm_param_3
)
{
	.reg .pred 	%p<3>;
	.reg .b32 	%r<16>;
	.reg .b32 	%f<2>;
	.reg .b64 	%rd<15>;

	ld.param.u64 	%rd3, [transpose_row_to_tm_param_0];
	ld.param.u32 	%r7, [transpose_row_to_tm_param_1];
	ld.param.u32 	%r8, [transpose_row_to_tm_param_2];
	ld.param.u64 	%rd4, [transpose_row_to_tm_param_3];
	mov.u32 	%r9, %ctaid.x;
	mov.u32 	%r1, %ntid.x;
	mov.u32 	%r10, %tid.x;
	mad.lo.s32 	%r15, %r9, %r1, %r10;
	mul.lo.s32 	%r3, %r8, %r7;
	setp.ge.s32 	%p1, %r15, %r3;
	@%p1 bra 	$L__BB0_3;
	mov.u32 	%r11, %nctaid.x;
	mul.lo.s32 	%r4, %r1, %r11;
	cvta.to.global.u64 	%rd1, %rd3;
	cvta.to.global.u64 	%rd2, %rd4;
$L__BB0_2:
	div.s32 	%r12, %r15, %r8;
	mul.lo.s32 	%r13, %r12, %r8;
	sub.s32 	%r14, %r15, %r13;
	cvt.s64.s32 	%rd5, %r12;
	mul.wide.s32 	%rd6, %r12, %r8;
	cvt.s64.s32 	%rd7, %r14;
	add.s64 	%rd8, %rd6, %rd7;
	shl.b64 	%rd9, %rd8, 2;
	add.s64 	%rd10, %rd1, %rd9;
	ld.global.nc.f32 	%f1, [%rd10];
	mul.wide.s32 	%rd11, %r14, %r7;
	add.s64 	%rd12, %rd11, %rd5;
	shl.b64 	%rd13, %rd12, 2;
	add.s64 	%rd14, %rd2, %rd13;
	st.global.f32 	[%rd14], %f1;
	add.s32 	%r15, %r15, %r4;
	setp.lt.s32 	%p2, %r15, %r3;
	@%p2 bra 	$L__BB0_2;
$L__BB0_3:
	ret;

}
	// .globl	compute_log_returns_f32
.visible .entry compute_log_returns_f32(
	.param .u64 .ptr .align 1 compute_log_returns_f32_param_0,
	.param .u32 compute_log_returns_f32_param_1,
	.param .u64 .ptr .align 1 compute_log_returns_f32_param_2
)
{
	.reg .pred 	%p<17>;
	.reg .b32 	%r<20>;
	.reg .b32 	%f<54>;
	.reg .b64 	%rd<9>;

	ld.param.u64 	%rd3, [compute_log_returns_f32_param_0];
	ld.param.u32 	%r6, [compute_log_returns_f32_param_1];
	ld.param.u64 	%rd4, [compute_log_returns_f32_param_2];
	cvta.to.global.u64 	%rd1, %rd4;
	mov.u32 	%r7, %ctaid.x;
	mov.u32 	%r1, %ntid.x;
	mov.u32 	%r8, %tid.x;
	mad.lo.s32 	%r19, %r7, %r1, %r8;
	setp.ge.s32 	%p1, %r19, %r6;
	@%p1 bra 	$L__BB1_8;
	mov.u32 	%r9, %nctaid.x;
	mul.lo.s32 	%r3, %r1, %r9;
	cvta.to.global.u64 	%rd2, %rd3;
$L__BB1_2:
	setp.ne.s32 	%p2, %r19, 0;
	@%p2 bra 	$L__BB1_4;
	mov.b32 	%r18, 0;
	st.global.u32 	[%rd1], %r18;
	bra.uni 	$L__BB1_7;
$L__BB1_4:
	mul.wide.s32 	%rd5, %r19, 4;
	add.s64 	%rd6, %rd2, %rd5;
	ld.global.nc.f32 	%f1, [%rd6];
	ld.global.nc.f32 	%f6, [%rd6+-4];
	setp.leu.f32 	%p3, %f1, 0f00000000;
	setp.leu.f32 	%p4, %f6, 0f00000000;
	or.pred  	%p5, %p3, %p4;
	abs.f32 	%f7, %f1;
	setp.equ.f32 	%p6, %f7, 0f7F800000;
	or.pred  	%p7, %p5, %p6;
	abs.f32 	%f9, %f6;
	setp.equ.f32 	%p8, %f9, 0f7F800000;
	or.pred  	%p9, %p7, %p8;
	mov.f32 	%f53, 0f00000000;
	@%p9 bra 	$L__BB1_6;
	setp.lt.f32 	%p10, %f1, 0f00800000;
	mul.f32 	%f11, %f1, 0f4B000000;
	selp.f32 	%f12, %f11, %f1, %p10;
	selp.f32 	%f13, 0fC1B80000, 0f00000000, %p10;
	mov.b32 	%r10, %f12;
	add.s32 	%r11, %r10, -1059760811;
	and.b32  	%r12, %r11, -8388608;
	sub.s32 	%r13, %r10, %r12;
	mov.b32 	%f14, %r13;
	cvt.rn.f32.s32 	%f15, %r12;
	fma.rn.f32 	%f16, %f15, 0f34000000, %f13;
	add.f32 	%f17, %f14, 0fBF800000;
	fma.rn.f32 	%f18, %f17, 0fBE055027, 0f3E1039F6;
	fma.rn.f32 	%f19, %f18, %f17, 0fBDF8CDCC;
	fma.rn.f32 	%f20, %f19, %f17, 0f3E0F2955;
	fma.rn.f32 	%f21, %f20, %f17, 0fBE2AD8B9;
	fma.rn.f32 	%f22, %f21, %f17, 0f3E4CED0B;
	fma.rn.f32 	%f23, %f22, %f17, 0fBE7FFF22;
	fma.rn.f32 	%f24, %f23, %f17, 0f3EAAAA78;
	fma.rn.f32 	%f25, %f24, %f17, 0fBF000000;
	mul.f32 	%f26, %f17, %f25;
	fma.rn.f32 	%f27, %f26, %f17, %f17;
	fma.rn.f32 	%f28, %f16, 0f3F317218, %f27;
	setp.gt.u32 	%p11, %r10, 2139095039;
	fma.rn.f32 	%f29, %f12, 0f7F800000, 0f7F800000;
	selp.f32 	%f30, %f29, %f28, %p11;
	setp.eq.f32 	%p12, %f12, 0f00000000;
	selp.f32 	%f31, 0fFF800000, %f30, %p12;
	setp.lt.f32 	%p13, %f6, 0f00800000;
	mul.f32 	%f32, %f6, 0f4B000000;
	selp.f32 	%f33, %f32, %f6, %p13;
	selp.f32 	%f34, 0fC1B80000, 0f00000000, %p13;
	mov.b32 	%r14, %f33;
	add.s32 	%r15, %r14, -1059760811;
	and.b32  	%r16, %r15, -8388608;
	sub.s32 	%r17, %r14, %r16;
	mov.b32 	%f35, %r17;
	cvt.rn.f32.s32 	%f36, %r16;
	fma.rn.f32 	%f37, %f36, 0f34000000, %f34;
	add.f32 	%f38, %f35, 0fBF800000;
	fma.rn.f32 	%f39, %f38, 0fBE055027, 0f3E1039F6;
	fma.rn.f32 	%f40, %f39, %f38, 0fBDF8CDCC;
	fma.rn.f32 	%f41, %f40, %f38, 0f3E0F2955;
	fma.rn.f32 	%f42, %f41, %f38, 0fBE2AD8B9;
	fma.rn.f32 	%f43, %f42, %f38, 0f3E4CED0B;
	fma.rn.f32 	%f44, %f43, %f38, 0fBE7FFF22;
	fma.rn.f32 	%f45, %f44, %f38, 0f3EAAAA78;
	fma.rn.f32 	%f46, %f45, %f38, 0fBF000000;
	mul.f32 	%f47, %f38, %f46;
	fma.rn.f32 	%f48, %f47, %f38, %f38;
	fma.rn.f32 	%f49, %f37, 0f3F317218, %f48;
	setp.gt.u32 	%p14, %r14, 2139095039;
	fma.rn.f32 	%f50, %f33, 0f7F800000, 0f7F800000;
	selp.f32 	%f51, %f50, %f49, %p14;
	setp.eq.f32 	%p15, %f33, 0f00000000;
	selp.f32 	%f52, 0fFF800000, %f51, %p15;
	sub.f32 	%f53, %f31, %f52;
$L__BB1_6:
	add.s64 	%rd8, %rd1, %rd5;
	st.global.f32 	[%rd8], %f53;
$L__BB1_7:
	add.s32 	%r19, %r19, %r3;
	setp.lt.s32 	%p16, %r19, %r6;
	@%p16 bra 	$L__BB1_2;
$L__BB1_8:
	ret;

}
	// .globl	double_cross_backtest_tm_flex_f32
.visible .entry double_cross_backtest_tm_flex_f32(
	.param .u64 .ptr .align 1 double_cross_backtest_tm_flex_f32_param_0,
	.param .u64 .ptr .align 1 double_cross_backtest_tm_flex_f32_param_1,
	.param .u64 .ptr .align 1 double_cross_backtest_tm_flex_f32_param_2,
	.param .u32 double_cross_backtest_tm_flex_f32_param_3,
	.param .u32 double_cross_backtest_tm_flex_f32_param_4,
	.param .u32 double_cross_backtest_tm_flex_f32_param_5,
	.param .u32 double_cross_backtest_tm_flex_f32_param_6,
	.param .u32 double_cross_backtest_tm_flex_f32_param_7,
	.param .u32 double_cross_backtest_tm_flex_f32_param_8,
	.param .u32 double_cross_backtest_tm_flex_f32_param_9,
	.param .u64 .ptr .align 1 double_cross_backtest_tm_flex_f32_param_10,
	.param .u64 .ptr .align 1 double_cross_backtest_tm_flex_f32_param_11,
	.param .u32 double_cross_backtest_tm_flex_f32_param_12,
	.param .f32 double_cross_backtest_tm_flex_f32_param_13,
	.param .f32 double_cross_backtest_tm_flex_f32_param_14,
	.param .u32 double_cross_backtest_tm_flex_f32_param_15,
	.param .u32 double_cross_backtest_tm_flex_f32_param_16,
	.param .u64 .ptr .align 1 double_cross_backtest_tm_flex_f32_param_17
)
{
	.reg .pred 	%p<54>;
	.reg .b32 	%r<101>;
	.reg .b32 	%f<129>;
	.reg .b64 	%rd<57>;
	.reg .b64 	%fd<6>;

	ld.param.u64 	%rd15, [double_cross_backtest_tm_flex_f32_param_2];
	ld.param.u32 	%r36, [double_cross_backtest_tm_flex_f32_param_3];
	ld.param.u32 	%r37, [double_cross_backtest_tm_flex_f32_param_4];
	ld.param.u32 	%r38, [double_cross_backtest_tm_flex_f32_param_5];
	ld.param.u32 	%r42, [double_cross_backtest_tm_flex_f32_param_12];
	ld.param.f32 	%f27, [double_cross_backtest_tm_flex_f32_param_13];
	ld.param.f32 	%f28, [double_cross_backtest_tm_flex_f32_param_14];
	ld.param.u32 	%r44, [double_cross_backtest_tm_flex_f32_param_16];
	ld.param.u64 	%rd18, [double_cross_backtest_tm_flex_f32_param_17];
	cvta.to.global.u64 	%rd1, %rd18;
	setp.leu.f32 	%p1, %f27, 0f00000000;
	mov.f32 	%f120, 0f00000000;
	@%p1 bra 	$L__BB2_3;
	neg.f32 	%f1, %f27;
	mov.f32 	%f30, 0f3F800000;
	add.rz.f32 	%f31, %f1, %f30;
	mov.b32 	%r45, %f31;
	add.s32 	%r46, %r45, -1061158912;
	and.b32  	%r47, %r46, -8388608;
	mov.b32 	%r1, %f1;
	sub.s32 	%r48, %r1, %r47;
	mov.b32 	%f32, %r48;
	sub.s32 	%r49, 1082130432, %r47;
	mov.b32 	%f33, %r49;
	fma.rn.f32 	%f34, %f33, 0f3E800000, 0fBF800000;
	add.f32 	%f35, %f34, %f32;
	cvt.rn.f32.s32 	%f36, %r47;
	mul.f32 	%f37, %f36, 0f34000000;
	fma.rn.f32 	%f38, %f35, 0fBD39BF78, 0f3DD80012;
	fma.rn.f32 	%f39, %f38, %f35, 0fBE0778E0;
	fma.rn.f32 	%f40, %f39, %f35, 0f3E146475;
	fma.rn.f32 	%f41, %f40, %f35, 0fBE2A68DD;
	fma.rn.f32 	%f42, %f41, %f35, 0f3E4CAF9E;
	fma.rn.f32 	%f43, %f42, %f35, 0fBE800042;
	fma.rn.f32 	%f44, %f43, %f35, 0f3EAAAAE6;
	fma.rn.f32 	%f45, %f44, %f35, 0fBF000000;
	mul.f32 	%f46, %f35, %f45;
	fma.rn.f32 	%f47, %f46, %f35, %f35;
	fma.rn.f32 	%f120, %f37, 0f3F317218, %f47;
	setp.lt.u32 	%p2, %r1, 2139095040;
	@%p2 bra 	$L__BB2_3;
	setp.gt.s32 	%p3, %r1, -1082130432;
	fma.rn.f32 	%f48, %f1, 0f7F800000, 0f7F800000;
	selp.f32 	%f120, %f48, %f120, %p3;
$L__BB2_3:
	mul.lo.s32 	%r2, %r38, %r37;
	mov.u32 	%r50, %ctaid.x;
	mov.u32 	%r3, %ntid.x;
	mov.u32 	%r51, %tid.x;
	mad.lo.s32 	%r93, %r50, %r3, %r51;
	setp.ge.s32 	%p4, %r93, %r2;
	@%p4 bra 	$L__BB2_44;
	ld.param.u32 	%r91, [double_cross_backtest_tm_flex_f32_param_15];
	shr.u32 	%r52, %r91, 2;
	and.b32  	%r53, %r52, 1;
	add.s32 	%r54, %r42, %r53;
	add.s32 	%r5, %r54, -1;
	shl.b32 	%r55, %r91, 29;
	shr.s32 	%r56, %r55, 31;
	and.b32  	%r6, %r91, 1;
	and.b32  	%r7, %r91, 2;
	and.b32  	%r8, %r91, 16;
	mov.u32 	%r57, %nctaid.x;
	mul.lo.s32 	%r9, %r3, %r57;
	add.s32 	%r10, %r5, %r56;
	sub.s32 	%r11, %r54, %r36;
	cvta.to.global.u64 	%rd2, %rd15;
	cvt.s64.s32 	%rd28, %r44;
$L__BB2_5:
	ld.param.u32 	%r92, [double_cross_backtest_tm_flex_f32_param_15];
	ld.param.u64 	%rd53, [double_cross_backtest_tm_flex_f32_param_11];
	ld.param.u64 	%rd52, [double_cross_backtest_tm_flex_f32_param_10];
	ld.param.u32 	%r90, [double_cross_backtest_tm_flex_f32_param_9];
	ld.param.u32 	%r89, [double_cross_backtest_tm_flex_f32_param_8];
	ld.param.u32 	%r88, [double_cross_backtest_tm_flex_f32_param_7];
	and.b32  	%r58, %r92, 8;
	setp.eq.s32 	%p5, %r58, 0;
	div.s32 	%r13, %r93, %r38;
	mul.lo.s32 	%r59, %r13, %r38;
	sub.s32 	%r14, %r93, %r59;
	add.s32 	%r60, %r13, %r89;
	add.s32 	%r61, %r14, %r90;
	cvta.to.global.u64 	%rd19, %rd52;
	mul.wide.s32 	%rd20, %r60, 4;
	add.s64 	%rd21, %rd19, %rd20;
	ld.global.nc.u32 	%r62, [%rd21];
	cvt.s64.s32 	%rd22, %r61;
	cvta.to.global.u64 	%rd23, %rd53;
	mul.wide.s32 	%rd24, %r61, 4;
	add.s64 	%rd25, %rd23, %rd24;
	ld.global.nc.u32 	%r63, [%rd25];
	mul.wide.s32 	%rd26, %r60, %r88;
	add.s64 	%rd27, %rd26, %rd22;
	mul.lo.s64 	%rd3, %rd27, %rd28;
	setp.lt.s32 	%p6, %r62, %r63;
	or.pred  	%p7, %p5, %p6;
	@%p7 bra 	$L__BB2_14;
	setp.lt.s32 	%p46, %r44, 1;
	@%p46 bra 	$L__BB2_43;
	setp.eq.s32 	%p47, %r44, 1;
	shl.b64 	%rd49, %rd3, 2;
	add.s64 	%rd4, %rd1, %rd49;
	mov.b32 	%r81, 0;
	st.global.u32 	[%rd4], %r81;
	@%p47 bra 	$L__BB2_43;
	setp.lt.u32 	%p48, %r44, 3;
	mov.b32 	%r82, 0;
	st.global.u32 	[%rd4+4], %r82;
	@%p48 bra 	$L__BB2_43;
	setp.eq.s32 	%p49, %r44, 3;
	mov.b32 	%r83, 0;
	st.global.u32 	[%rd4+8], %r83;
	@%p49 bra 	$L__BB2_43;
	setp.lt.u32 	%p50, %r44, 5;
	mov.b32 	%r84, 0;
	st.global.u32 	[%rd4+12], %r84;
	@%p50 bra 	$L__BB2_43;
	setp.eq.s32 	%p51, %r44, 5;
	mov.b32 	%r85, 0;
	st.global.u32 	[%rd4+16], %r85;
	@%p51 bra 	$L__BB2_43;
	setp.lt.u32 	%p52, %r44, 7;
	mov.b32 	%r86, 0;
	st.global.u32 	[%rd4+20], %r86;
	@%p52 bra 	$L__BB2_43;
	mov.b32 	%r87, 0;
	st.global.u32 	[%rd4+24], %r87;
	bra.uni 	$L__BB2_43;
$L__BB2_14:
	max.s32 	%r17, %r62, %r63;
	add.s32 	%r96, %r5, %r17;
	setp.ge.s32 	%p8, %r96, %r36;
	@%p8 bra 	$L__BB2_19;
	add.s32 	%r95, %r10, %r17;
	add.s32 	%r94, %r11, %r17;
	mov.b32 	%r100, 0;
	mov.b64 	%rd55, 0;
	mov.f32 	%f121, 0f00000000;
	mov.b64 	%rd54, -1;
	cvt.s64.s32 	%rd35, %r13;
	mov.f32 	%f122, %f121;
	mov.u64 	%rd56, %rd55;
	mov.f32 	%f123, %f121;
	mov.f32 	%f124, %f121;
	mov.f32 	%f126, %f121;
	mov.u32 	%r99, %r100;
$L__BB2_16:
	ld.param.u64 	%rd51, [double_cross_backtest_tm_flex_f32_param_1];
	ld.param.u64 	%rd50, [double_cross_backtest_tm_flex_f32_param_0];
	setp.eq.s32 	%p16, %r6, 0;
	setp.gt.f32 	%p17, %f28, 0f00000000;
	mul.wide.s32 	%rd34, %r95, %r37;
	add.s64 	%rd36, %rd34, %rd35;
	shl.b64 	%rd37, %rd36, 2;
	add.s64 	%rd32, %rd50, %rd37;
	// begin inline asm
	ld.global.nc.f32 %f50, [%rd32];
	// end inline asm
	mul.wide.s32 	%rd38, %r95, %r38;
	cvt.s64.s32 	%rd39, %r14;
	add.s64 	%rd40, %rd38, %rd39;
	shl.b64 	%rd41, %rd40, 2;
	add.s64 	%rd33, %rd51, %rd41;
	// begin inline asm
	ld.global.nc.f32 %f51, [%rd33];
	// end inline asm
	abs.f32 	%f52, %f51;
	max.f32 	%f53, %f52, 0f3F800000;
	mul.f32 	%f54, %f28, %f53;
	selp.f32 	%f55, %f54, 0f00000000, %p17;
	add.f32 	%f56, %f51, %f55;
	setp.gt.f32 	%p18, %f50, %f56;
	selp.u32 	%r72, 1, 0, %p18;
	sub.f32 	%f57, %f51, %f55;
	setp.lt.f32 	%p19, %f50, %f57;
	selp.s32 	%r73, -1, 0, %p19;
	add.s32 	%r74, %r73, %r72;
	max.s32 	%r75, %r74, 0;
	selp.b32 	%r26, %r74, %r75, %p16;
	setp.eq.s32 	%p20, %r26, %r99;
	@%p20 bra 	$L__BB2_30;
	setp.ne.s32 	%p21, %r99, 0;
	setp.ne.s32 	%p22, %r26, 0;
	and.pred  	%p23, %p21, %p22;
	@%p23 bra 	$L__BB2_27;
	setp.gt.f32 	%p27, %f27, 0f00000000;
	add.f32 	%f60, %f120, %f126;
	selp.f32 	%f126, %f60, %f126, %p27;
	add.s32 	%r100, %r100, 1;
	mov.u32 	%r99, %r26;
	bra.uni 	$L__BB2_30;
$L__BB2_19:
	setp.lt.s32 	%p9, %r44, 1;
	@%p9 bra 	$L__BB2_43;
	setp.eq.s32 	%p10, %r44, 1;
	shl.b64 	%rd29, %rd3, 2;
	add.s64 	%rd5, %rd1, %rd29;
	mov.b32 	%r64, 0;
	st.global.u32 	[%rd5], %r64;
	@%p10 bra 	$L__BB2_43;
	setp.lt.u32 	%p11, %r44, 3;
	mov.b32 	%r65, 0;
	st.global.u32 	[%rd5+4], %r65;
	@%p11 bra 	$L__BB2_43;
	setp.eq.s32 	%p12, %r44, 3;
	mov.b32 	%r66, 0;
	st.global.u32 	[%rd5+8], %r66;
	@%p12 bra 	$L__BB2_43;
	setp.lt.u32 	%p13, %r44, 5;
	mov.b32 	%r67, 0;
	st.global.u32 	[%rd5+12], %r67;
	@%p13 bra 	$L__BB2_43;
	setp.eq.s32 	%p14, %r44, 5;
	mov.b32 	%r68, 0;
	st.global.u32 	[%rd5+16], %r68;
	@%p14 bra 	$L__BB2_43;
	setp.lt.u32 	%p15, %r44, 7;
	mov.b32 	%r69, 0;
	st.global.u32 	[%rd5+20], %r69;
	@%p15 bra 	$L__BB2_43;
	mov.b32 	%r70, 0;
	st.global.u32 	[%rd5+24], %r70;
	bra.uni 	$L__BB2_43;
$L__BB2_27:
	setp.eq.s32 	%p24, %r7, 0;
	@%p24 bra 	$L__BB2_29;
	setp.gt.f32 	%p25, %f27, 0f00000000;
	add.f32 	%f58, %f120, %f126;
	selp.f32 	%f126, %f58, %f126, %p25;
	add.s32 	%r100, %r100, 1;
	mov.b32 	%r99, 0;
	bra.uni 	$L__BB2_30;
$L__BB2_29:
	setp.gt.f32 	%p26, %f27, 0f00000000;
	fma.rn.f32 	%f59, %f120, 0f40000000, %f126;
	selp.f32 	%f126, %f59, %f126, %p26;
	add.s32 	%r100, %r100, 2;
	mov.u32 	%r99, %r26;
$L__BB2_30:
	mul.wide.s32 	%rd42, %r96, 4;
	add.s64 	%rd43, %rd2, %rd42;
	ld.global.nc.f32 	%f14, [%rd43];
	cvt.rn.f32.s32 	%f15, %r99;
	fma.rn.f32 	%f126, %f14, %f15, %f126;
	setp.gt.f32 	%p28, %f126, %f124;
	selp.f32 	%f124, %f126, %f124, %p28;
	sub.f32 	%f62, %f126, %f124;
	fma.rn.f32 	%f63, %f62, 0f3BBB989D, 0f3F000000;
	cvt.sat.f32.f32 	%f64, %f63;
	mov.f32 	%f65, 0f4B400001;
	mov.f32 	%f66, 0f437C0000;
	fma.rm.f32 	%f67, %f64, %f66, %f65;
	add.f32 	%f68, %f67, 0fCB40007F;
	neg.f32 	%f69, %f68;
	fma.rn.f32 	%f70, %f62, 0f3FB8AA3B, %f69;
	fma.rn.f32 	%f71, %f62, 0f32A57060, %f70;
	mov.b32 	%r77, %f67;
	shl.b32 	%r78, %r77, 23;
	mov.b32 	%f72, %r78;
	ex2.approx.ftz.f32 	%f73, %f71;
	mul.f32 	%f74, %f73, %f72;
	mov.f32 	%f75, 0f3F800000;
	sub.f32 	%f76, %f75, %f74;
	setp.gt.f32 	%p29, %f76, %f123;
	selp.f32 	%f123, %f76, %f123, %p29;
	setp.eq.s32 	%p30, %r99, 0;
	mov.f32 	%f127, 0f00000000;
	@%p30 bra 	$L__BB2_32;
	mul.f32 	%f77, %f14, 0f3FB8AA3B;
	cvt.rni.f32.f32 	%f78, %f77;
	abs.f32 	%f79, %f14;
	setp.lt.f32 	%p31, %f79, 0f3ED1EB85;
	selp.f32 	%f80, 0f00000000, %f78, %p31;
	fma.rn.f32 	%f81, %f80, 0fBF317200, %f14;
	fma.rn.f32 	%f82, %f80, 0fB5BFBE8E, %f81;
	setp.eq.f32 	%p32, %f80, 0f43000000;
	selp.f32 	%f83, 0f42FE0000, %f80, %p32;
	fma.rn.f32 	%f84, %f82, 0f3AB5EBE6, 0f3C095663;
	fma.rn.f32 	%f85, %f84, %f82, 0f3D2AABE3;
	fma.rn.f32 	%f86, %f85, %f82, 0f3E2AA9F6;
	fma.rn.f32 	%f87, %f86, %f82, 0f3EFFFFFE;
	mul.f32 	%f88, %f82, %f87;
	fma.rn.f32 	%f89, %f88, %f82, %f82;
	ex2.approx.f32 	%f90, %f83;
	add.f32 	%f91, %f90, 0fBF800000;
	fma.rn.f32 	%f92, %f89, %f90, %f91;
	add.f32 	%f93, %f92, %f92;
	selp.f32 	%f94, %f93, %f92, %p32;
	setp.gt.f32 	%p33, %f83, 0f43000000;
	selp.f32 	%f95, 0f7F800000, %f94, %p33;
	setp.lt.f32 	%p34, %f83, 0fC1C80000;
	selp.f32 	%f96, 0fBF800000, %f95, %p34;
	setp.eq.f32 	%p35, %f14, 0f00000000;
	add.f32 	%f97, %f14, %f14;
	selp.f32 	%f98, %f97, %f96, %p35;
	mul.f32 	%f127, %f98, %f15;
$L__BB2_32:
	add.s64 	%rd44, %rd54, 2;
	sub.f32 	%f99, %f127, %f122;
	cvt.rn.f32.u64 	%f100, %rd44;
	div.rn.f32 	%f101, %f99, %f100;
	add.f32 	%f122, %f122, %f101;
	sub.f32 	%f102, %f127, %f122;
	fma.rn.f32 	%f121, %f99, %f102, %f121;
	cvt.s64.s32 	%rd45, %r99;
	abs.s64 	%rd46, %rd45;
	add.s64 	%rd56, %rd46, %rd56;
	add.s64 	%rd55, %rd55, %rd45;
	add.s32 	%r96, %r96, 1;
	add.s32 	%r95, %r95, 1;
	add.s64 	%rd54, %rd54, 1;
	add.s32 	%r94, %r94, 1;
	setp.ne.s32 	%p36, %r94, 1;
	@%p36 bra 	$L__BB2_16;
	setp.eq.s64 	%p37, %rd54, 0;
	mov.f32 	%f128, 0f00000000;
	@%p37 bra 	$L__BB2_35;
	cvt.rn.f32.u64 	%f104, %rd54;
	div.rn.f32 	%f128, %f121, %f104;
$L__BB2_35:
	setp.lt.s32 	%p38, %r44, 1;
	cvt.rn.f64.u64 	%fd1, %rd56;
	add.s64 	%rd47, %rd54, 1;
	cvt.rn.f64.u64 	%fd2, %rd47;
	div.rn.f64 	%fd3, %fd1, %fd2;
	cvt.rn.f32.f64 	%f25, %fd3;
	cvt.rn.f64.s64 	%fd4, %rd55;
	div.rn.f64 	%fd5, %fd4, %fd2;
	cvt.rn.f32.f64 	%f26, %fd5;
	@%p38 bra 	$L__BB2_43;
	setp.eq.s32 	%p39, %r44, 1;
	fma.rn.f32 	%f105, %f126, 0f3BBB989D, 0f3F000000;
	cvt.sat.f32.f32 	%f106, %f105;
	mov.f32 	%f107, 0f4B400001;
	mov.f32 	%f108, 0f437C0000;
	fma.rm.f32 	%f109, %f106, %f108, %f107;
	add.f32 	%f110, %f109, 0fCB40007F;
	neg.f32 	%f111, %f110;
	fma.rn.f32 	%f112, %f126, 0f3FB8AA3B, %f111;
	fma.rn.f32 	%f113, %f126, 0f32A57060, %f112;
	mov.b32 	%r79, %f109;
	shl.b32 	%r80, %r79, 23;
	mov.b32 	%f114, %r80;
	ex2.approx.ftz.f32 	%f115, %f113;
	fma.rn.f32 	%f116, %f115, %f114, 0fBF800000;
	shl.b64 	%rd48, %rd3, 2;
	add.s64 	%rd12, %rd1, %rd48;
	st.global.f32 	[%rd12], %f116;
	@%p39 bra 	$L__BB2_43;
	setp.lt.u32 	%p40, %r44, 3;
	cvt.rn.f32.s32 	%f117, %r100;
	st.global.f32 	[%rd12+4], %f117;
	@%p40 bra 	$L__BB2_43;
	setp.eq.s32 	%p41, %r44, 3;
	st.global.f32 	[%rd12+8], %f123;
	@%p41 bra 	$L__BB2_43;
	setp.lt.u32 	%p42, %r44, 5;
	st.global.f32 	[%rd12+12], %f122;
	@%p42 bra 	$L__BB2_43;
	setp.eq.s32 	%p43, %r44, 5;
	sqrt.rn.f32 	%f118, %f128;
	st.global.f32 	[%rd12+16], %f118;
	@%p43 bra 	$L__BB2_43;
	setp.lt.u32 	%p44, %r44, 7;
	st.global.f32 	[%rd12+20], %f25;
	@%p44 bra 	$L__BB2_43;
	setp.eq.s32 	%p45, %r8, 0;
	selp.f32 	%f119, 0f00000000, %f26, %p45;
	st.global.f32 	[%rd12+24], %f119;
$L__BB2_43:
	add.s32 	%r93, %r93, %r9;
	setp.lt.s32 	%p53, %r93, %r2;
	@%p53 bra 	$L__BB2_5;
$L__BB2_44:
	ret;

}


// ===== COMPILED SASS (sm_100) =====

	.target	sm_100

	.elftype	@"ET_EXEC"


//--------------------- .note.nv.tkinfo           --------------------------
	.section	.note.nv.tkinfo,"",@"SHT_NOTE"
	.sectionflags	@"SHF_NOTE_NV_TKINFO"
	.tkinfo
        /*0018*/ 	.word	0x00000002
        /*0030*/ 	.string	""
        /*0030*/ 	.string	"ptxas"
        /*0030*/ 	.string	"Cuda compilation tools, release 13.0, V13.0.88"
        /*0030*/ 	.string	"Build cuda_13.0.r13.0/compiler.36424714_0"
        /*0030*/ 	.string	"-arch sm_100 -m 64 "



//--------------------- .note.nv.cuinfo           --------------------------
	.section	.note.nv.cuinfo,"",@"SHT_NOTE"
	.sectionflags	@"SHF_NOTE_NV_CUINFO"
        /*0018*/ 	.short	0x0002
        /*001a*/ 	.short	0x0064
        /*001c*/ 	.short	0x0082
	.zero		2


//--------------------- .nv.info                  --------------------------
	.section	.nv.info,"",@"SHT_CUDA_INFO"
	.align	4


	//----- nvinfo : EIATTR_REGCOUNT
	.align		4
        /*0000*/ 	.byte	0x04, 0x2f
        /*0002*/ 	.short	(.L_1 - .L_0)
	.align		4
.L_0:
        /*0004*/ 	.word	index@(transpose_row_to_tm)
        /*0008*/ 	.word	0x00000012


	//----- nvinfo : EIATTR_FRAME_SIZE
	.align		4
.L_1:
        /*000c*/ 	.byte	0x04, 0x11
        /*000e*/ 	.short	(.L_3 - .L_2)
	.align		4
.L_2:
        /*0010*/ 	.word	index@(transpose_row_to_tm)
        /*0014*/ 	.word	0x00000000


	//----- nvinfo : EIATTR_REGCOUNT
	.align		4
.L_3:
        /*0018*/ 	.byte	0x04, 0x2f
        /*001a*/ 	.short	(.L_5 - .L_4)
	.align		4
.L_4:
        /*001c*/ 	.word	index@(compute_log_returns_f32)
        /*0020*/ 	.word	0x00000015


	//----- nvinfo : EIATTR_FRAME_SIZE
	.align		4
.L_5:
        /*0024*/ 	.byte	0x04, 0x11
        /*0026*/ 	.short	(.L_7 - .L_6)
	.align		4
.L_6:
        /*0028*/ 	.word	index@(compute_log_returns_f32)
        /*002c*/ 	.word	0x00000000


	//----- nvinfo : EIATTR_REGCOUNT
	.align		4
.L_7:
        /*0030*/ 	.byte	0x04, 0x2f
        /*0032*/ 	.short	(.L_9 - .L_8)
	.align		4
.L_8:
        /*0034*/ 	.word	index@(double_cross_backtest_tm_flex_f32)
        /*0038*/ 	.word	0x0000002a


	//----- nvinfo : EIATTR_FRAME_SIZE
	.align		4
.L_9:
        /*003c*/ 	.byte	0x04, 0x11
        /*003e*/ 	.short	(.L_11 - .L_10)
	.align		4
.L_10:
        /*0040*/ 	.word	index@($__internal_2_$__cuda_sm3x_div_rn_noftz_f32_slowpath)
        /*0044*/ 	.word	0x00000000


	//----- nvinfo : EIATTR_FRAME_SIZE
	.align		4
.L_11:
        /*0048*/ 	.byte	0x04, 0x11
        /*004a*/ 	.short	(.L_13 - .L_12)
	.align		4
.L_12:
        /*004c*/ 	.word	index@($__internal_1_$__cuda_sm20_sqrt_rn_f32_slowpath)
        /*0050*/ 	.word	0x00000000


	//----- nvinfo : EIATTR_FRAME_SIZE
	.align		4
.L_13:
        /*0054*/ 	.byte	0x04, 0x11
        /*0056*/ 	.short	(.L_15 - .L_14)
	.align		4
.L_14:
        /*0058*/ 	.word	index@($__internal_0_$__cuda_sm20_div_rn_f64_full)
        /*005c*/ 	.word	0x00000000


	//----- nvinfo : EIATTR_FRAME_SIZE
	.align		4
.L_15:
        /*0060*/ 	.byte	0x04, 0x11
        /*0062*/ 	.short	(.L_17 - .L_16)
	.align		4
.L_16:
        /*0064*/ 	.word	index@(double_cross_backtest_tm_flex_f32)
        /*0068*/ 	.word	0x00000000


	//----- nvinfo : EIATTR_MIN_STACK_SIZE
	.align		4
.L_17:
        /*006c*/ 	.byte	0x04, 0x12
        /*006e*/ 	.short	(.L_19 - .L_18)
	.align		4
.L_18:
        /*0070*/ 	.word	index@(double_cross_backtest_tm_flex_f32)
        /*0074*/ 	.word	0x00000000


	//----- nvinfo : EIATTR_MIN_STACK_SIZE
	.align		4
.L_19:
        /*0078*/ 	.byte	0x04, 0x12
        /*007a*/ 	.short	(.L_21 - .L_20)
	.align		4
.L_20:
        /*007c*/ 	.word	index@(compute_log_returns_f32)
        /*0080*/ 	.word	0x00000000


	//----- nvinfo : EIATTR_MIN_STACK_SIZE
	.align		4
.L_21:
        /*0084*/ 	.byte	0x04, 0x12
        /*0086*/ 	.short	(.L_23 - .L_22)
	.align		4
.L_22:
        /*0088*/ 	.word	index@(transpose_row_to_tm)
        /*008c*/ 	.word	0x00000000
.L_23:


//--------------------- .nv.compat                --------------------------
	.section	.nv.compat,"",@"SHT_CUDA_COMPAT_INFO"
	.align	4
        /*0000*/ 	.byte	0x02, 0x09, 0x00, 0x00, 0x02, 0x02, 0x01, 0x00, 0x02, 0x05, 0x05, 0x00, 0x03, 0x07, 0x01, 0x01
        /*0010*/ 	.byte	0x02, 0x03, 0x00, 0x00, 0x02, 0x06, 0x01, 0x00, 0x04, 0x0b, 0x08, 0x00, 0x01, 0x00, 0x00, 0x00
        /*0020*/ 	.byte	0x00, 0x00, 0x00, 0x00


//--------------------- .nv.info.double_cross_backtest_tm_flex_f32 --------------------------
	.section	.nv.info.double_cross_backtest_tm_flex_f32,"",@"SHT_CUDA_INFO"
	.sectionflags	@""
	.align	4


	//----- nvinfo : EIATTR_CUDA_API_VERSION
	.align		4
        /*0000*/ 	.byte	0x04, 0x37
        /*0002*/ 	.short	(.L_25 - .L_24)
.L_24:
        /*0004*/ 	.word	0x00000082


	//----- nvinfo : EIATTR_KPARAM_INFO
	.align		4
.L_25:
        /*0008*/ 	.byte	0x04, 0x17
        /*000a*/ 	.short	(.L_27 - .L_26)
.L_26:
        /*000c*/ 	.word	0x00000000
        /*0010*/ 	.short	0x0011
        /*0012*/ 	.short	0x0060
        /*0014*/ 	.byte	0x00, 0xf5, 0x21, 0x00


	//----- nvinfo : EIATTR_KPARAM_INFO
	.align		4
.L_27:
        /*0018*/ 	.byte	0x04, 0x17
        /*001a*/ 	.short	(.L_29 - .L_28)
.L_28:
        /*001c*/ 	.word	0x00000000
        /*0020*/ 	.short	0x0010
        /*0022*/ 	.short	0x0058
        /*0024*/ 	.byte	0x00, 0xf0, 0x11, 0x00


	//----- nvinfo : EIATTR_KPARAM_INFO
	.align		4
.L_29:
        /*0028*/ 	.byte	0x04, 0x17
        /*002a*/ 	.short	(.L_31 - .L_30)
.L_30:
        /*002c*/ 	.word	0x00000000
        /*0030*/ 	.short	0x000f
        /*0032*/ 	.short	0x0054
        /*0034*/ 	.byte	0x00, 0xf0, 0x11, 0x00


	//----- nvinfo : EIATTR_KPARAM_INFO
	.align		4
.L_31:
        /*0038*/ 	.byte	0x04, 0x17
        /*003a*/ 	.short	(.L_33 - .L_32)
.L_32:
        /*003c*/ 	.word	0x00000000
        /*0040*/ 	.short	0x000e
        /*0042*/ 	.short	0x0050
        /*0044*/ 	.byte	0x00, 0xf0, 0x11, 0x00


	//----- nvinfo : EIATTR_KPARAM_INFO
	.align		4
.L_33:
        /*0048*/ 	.byte	0x04, 0x17
        /*004a*/ 	.short	(.L_35 - .L_34)
.L_34:
        /*004c*/ 	.word	0x00000000
        /*0050*/ 	.short	0x000d
        /*0052*/ 	.short	0x004c
        /*0054*/ 	.byte	0x00, 0xf0, 0x11, 0x00


	//----- nvinfo : EIATTR_KPARAM_INFO
	.align		4
.L_35:
        /*0058*/ 	.byte	0x04, 0x17
        /*005a*/ 	.short	(.L_37 - .L_36)
.L_36:
        /*005c*/ 	.word	0x00000000
        /*0060*/ 	.short	0x000c
        /*0062*/ 	.short	0x0048
        /*0064*/ 	.byte	0x00, 0xf0, 0x11, 0x00


	//----- nvinfo : EIATTR_KPARAM_INFO
	.align		4
.L_37:
        /*0068*/ 	.byte	0x04, 0x17
        /*006a*/ 	.short	(.L_39 - .L_38)
.L_38:
        /*006c*/ 	.word	0x00000000
        /*0070*/ 	.short	0x000b
        /*0072*/ 	.short	0x0040
        /*0074*/ 	.byte	0x00, 0xf5, 0x21, 0x00


	//----- nvinfo : EIATTR_KPARAM_INFO
	.align		4
.L_39:
        /*0078*/ 	.byte	0x04, 0x17
        /*007a*/ 	.short	(.L_41 - .L_40)
.L_40:
        /*007c*/ 	.word	0x00000000
        /*0080*/ 	.short	0x000a
        /*0082*/ 	.short	0x0038
        /*0084*/ 	.byte	0x00, 0xf5, 0x21, 0x00


	//----- nvinfo : EIATTR_KPARAM_INFO
	.align		4
.L_41:
        /*0088*/ 	.byte	0x04, 0x17
        /*008a*/ 	.short	(.L_43 - .L_42)
.L_42:
        /*008c*/ 	.word	0x00000000
        /*0090*/ 	.short	0x0009
        /*0092*/ 	.short	0x0030
        /*0094*/ 	.byte	0x00, 0xf0, 0x11, 0x00


	//----- nvinfo : EIATTR_KPARAM_INFO
	.align		4
.L_43:
        /*0098*/ 	.byte	0x04, 0x17
        /*009a*/ 	.short	(.L_45 - .L_44)
.L_44:
        /*009c*/ 	.word	0x00000000
        /*00a0*/ 	.short	0x0008
        /*00a2*/ 	.short	0x002c
        /*00a4*/ 	.byte	0x00, 0xf0, 0x11, 0x00


	//----- nvinfo : EIATTR_KPARAM_INFO
	.align		4
.L_45:
        /*00a8*/ 	.byte	0x04, 0x17
        /*00aa*/ 	.short	(.L_47 - .L_46)
.L_46:
        /*00ac*/ 	.word	0x00000000
        /*00b0*/ 	.short	0x0007
        /*00b2*/ 	.short	0x0028
        /*00b4*/ 	.byte	0x00, 0xf0, 0x11, 0x00


	//----- nvinfo : EIATTR_KPARAM_INFO
	.align		4
.L_47:
        /*00b8*/ 	.byte	0x04, 0x17
        /*00ba*/ 	.short	(.L_49 - .L_48)
.L_48:
        /*00bc*/ 	.word	0x00000000
        /*00c0*/ 	.short	0x0006
        /*00c2*/ 	.short	0x0024
        /*00c4*/ 	.byte	0x00, 0xf0, 0x11, 0x00


	//----- nvinfo : EIATTR_KPARAM_INFO
	.align		4
.L_49:
        /*00c8*/ 	.byte	0x04, 0x17
        /*00ca*/ 	.short	(.L_51 - .L_50)
.L_50:
        /*00cc*/ 	.word	0x00000000
        /*00d0*/ 	.short	0x0005
        /*00d2*/ 	.short	0x0020
        /*00d4*/ 	.byte	0x00, 0xf0, 0x11, 0x00


	//----- nvinfo : EIATTR_KPARAM_INFO
	.align		4
.L_51:
        /*00d8*/ 	.byte	0x04, 0x17
        /*00da*/ 	.short	(.L_53 - .L_52)
.L_52:
        /*00dc*/ 	.word	0x00000000
        /*00e0*/ 	.short	0x0004
        /*00e2*/ 	.short	0x001c
        /*00e4*/ 	.byte	0x00, 0xf0, 0x11, 0x00


	//----- nvinfo : EIATTR_KPARAM_INFO
	.align		4
.L_53:
        /*00e8*/ 	.byte	0x04, 0x17
        /*00ea*/ 	.short	(.L_55 - .L_54)
.L_54:
        /*00ec*/ 	.word	0x00000000
        /*00f0*/ 	.short	0x0003
        /*00f2*/ 	.short	0x0018
        /*00f4*/ 	.byte	0x00, 0xf0, 0x11, 0x00


	//----- nvinfo : EIATTR_KPARAM_INFO
	.align		4
.L_55:
        /*00f8*/ 	.byte	0x04, 0x17
        /*00fa*/ 	.short	(.L_57 - .L_56)
.L_56:
        /*00fc*/ 	.word	0x00000000
        /*0100*/ 	.short	0x0002
        /*0102*/ 	.short	0x0010
        /*0104*/ 	.byte	0x00, 0xf5, 0x21, 0x00


	//----- nvinfo : EIATTR_KPARAM_INFO
	.align		4
.L_57:
        /*0108*/ 	.byte	0x04, 0x17
        /*010a*/ 	.short	(.L_59 - .L_58)
.L_58:
        /*010c*/ 	.word	0x00000000
        /*0110*/ 	.short	0x0001
        /*0112*/ 	.short	0x0008
        /*0114*/ 	.byte	0x00, 0xf5, 0x21, 0x00


	//----- nvinfo : EIATTR_KPARAM_INFO
	.align		4
.L_59:
        /*0118*/ 	.byte	0x04, 0x17
        /*011a*/ 	.short	(.L_61 - .L_60)
.L_60:
        /*011c*/ 	.word	0x00000000
        /*0120*/ 	.short	0x0000
        /*0122*/ 	.short	0x0000
        /*0124*/ 	.byte	0x00, 0xf5, 0x21, 0x00


	//----- nvinfo : EIATTR_SPARSE_MMA_MASK
	.align		4
.L_61:
        /*0128*/ 	.byte	0x03, 0x50
        /*012a*/ 	.short	0x0000


	//----- nvinfo : EIATTR_MAXREG_COUNT
	.align		4
        /*012c*/ 	.byte	0x03, 0x1b
        /*012e*/ 	.short	0x00ff


	//----- nvinfo : EIATTR_MERCURY_ISA_VERSION
	.align		4
        /*0130*/ 	.byte	0x03, 0x5f
        /*0132*/ 	.short	0x0101


	//----- nvinfo : EIATTR_VRC_CTA_INIT_COUNT
	.align		4
        /*0134*/ 	.byte	0x02, 0x4a
	.zero		1
	.zero		1


	//----- nvinfo : EIATTR_EXIT_INSTR_OFFSETS
	.align		4
        /*0138*/ 	.byte	0x04, 0x1c
        /*013a*/ 	.short	(.L_63 - .L_62)


	//   ....[0]....
.L_62:
        /*013c*/ 	.word	0x00000280


	//   ....[1]....
        /*0140*/ 	.word	0x00001c50


	//----- nvinfo : EIATTR_CRS_STACK_SIZE
	.align		4
.L_63:
        /*0144*/ 	.byte	0x04, 0x1e
        /*0146*/ 	.short	(.L_65 - .L_64)
.L_64:
        /*0148*/ 	.word	0x00000000


	//----- nvinfo : EIATTR_CBANK_PARAM_SIZE
	.align		4
.L_65:
        /*014c*/ 	.byte	0x03, 0x19
        /*014e*/ 	.short	0x0068


	//----- nvinfo : EIATTR_PARAM_CBANK
	.align		4
        /*0150*/ 	.byte	0x04, 0x0a
        /*0152*/ 	.short	(.L_67 - .L_66)
	.align		4
.L_66:
        /*0154*/ 	.word	index@(.nv.constant0.double_cross_backtest_tm_flex_f32)
        /*0158*/ 	.short	0x0380
        /*015a*/ 	.short	0x0068


	//----- nvinfo : EIATTR_SW_WAR
	.align		4
.L_67:
        /*015c*/ 	.byte	0x04, 0x36
        /*015e*/ 	.short	(.L_69 - .L_68)
.L_68:
        /*0160*/ 	.word	0x00000008
.L_69:


//--------------------- .nv.info.compute_log_returns_f32 --------------------------
	.section	.nv.info.compute_log_returns_f32,"",@"SHT_CUDA_INFO"
	.sectionflags	@""
	.align	4


	//----- nvinfo : EIATTR_CUDA_API_VERSION
	.align		4
        /*0000*/ 	.byte	0x04, 0x37
        /*0002*/ 	.short	(.L_71 - .L_70)
.L_70:
        /*0004*/ 	.word	0x00000082


	//----- nvinfo : EIATTR_KPARAM_INFO
	.align		4
.L_71:
        /*0008*/ 	.byte	0x04, 0x17
        /*000a*/ 	.short	(.L_73 - .L_72)
.L_72:
        /*000c*/ 	.word	0x00000000
        /*0010*/ 	.short	0x0002
        /*0012*/ 	.short	0x0010
        /*0014*/ 	.byte	0x00, 0xf5, 0x21, 0x00


	//----- nvinfo : EIATTR_KPARAM_INFO
	.align		4
.L_73:
        /*0018*/ 	.byte	0x04, 0x17
        /*001a*/ 	.short	(.L_75 - .L_74)
.L_74:
        /*001c*/ 	.word	0x00000000
        /*0020*/ 	.short	0x0001
        /*0022*/ 	.short	0x0008
        /*0024*/ 	.byte	0x00, 0xf0, 0x11, 0x00


	//----- nvinfo : EIATTR_KPARAM_INFO
	.align		4
.L_75:
        /*0028*/ 	.byte	0x04, 0x17
        /*002a*/ 	.short	(.L_77 - .L_76)
.L_76:
        /*002c*/ 	.word	0x00000000
        /*0030*/ 	.short	0x0000
        /*0032*/ 	.short	0x0000
        /*0034*/ 	.byte	0x00, 0xf5, 0x21, 0x00


	//----- nvinfo : EIATTR_SPARSE_MMA_MASK
	.align		4
.L_77:
        /*0038*/ 	.byte	0x03, 0x50
        /*003a*/ 	.short	0x0000


	//----- nvinfo : EIATTR_MAXREG_COUNT
	.align		4
        /*003c*/ 	.byte	0x03, 0x1b
        /*003e*/ 	.short	0x00ff


	//----- nvinfo : EIATTR_MERCURY_ISA_VERSION
	.align		4
        /*0040*/ 	.byte	0x03, 0x5f
        /*0042*/ 	.short	0x0101


	//----- nvinfo : EIATTR_VRC_CTA_INIT_COUNT
	.align		4
        /*0044*/ 	.byte	0x02, 0x4a
	.zero		1
	.zero		1


	//----- nvinfo : EIATTR_EXIT_INSTR_OFFSETS
	.align		4
        /*0048*/ 	.byte	0x04, 0x1c
        /*004a*/ 	.short	(.L_79 - .L_78)


	//   ....[0]....
.L_78:
        /*004c*/ 	.word	0x00000070


	//   ....[1]....
        /*0050*/ 	.word	0x00000570


	//----- nvinfo : EIATTR_CRS_STACK_SIZE
	.align		4
.L_79:
        /*0054*/ 	.byte	0x04, 0x1e
        /*0056*/ 	.short	(.L_81 - .L_80)
.L_80:
        /*0058*/ 	.word	0x00000000


	//----- nvinfo : EIATTR_CBANK_PARAM_SIZE
	.align		4
.L_81:
        /*005c*/ 	.byte	0x03, 0x19
        /*005e*/ 	.short	0x0018


	//----- nvinfo : EIATTR_PARAM_CBANK
	.align		4
        /*0060*/ 	.byte	0x04, 0x0a
        /*0062*/ 	.short	(.L_83 - .L_82)
	.align		4
.L_82:
        /*0064*/ 	.word	index@(.nv.constant0.compute_log_returns_f32)
        /*0068*/ 	.short	0x0380
        /*006a*/ 	.short	0x0018


	//----- nvinfo : EIATTR_SW_WAR
	.align		4
.L_83:
        /*006c*/ 	.byte	0x04, 0x36
        /*006e*/ 	.short	(.L_85 - .L_84)
.L_84:
        /*0070*/ 	.word	0x00000008
.L_85:


//--------------------- .nv.info.transpose_row_to_tm --------------------------
	.section	.nv.info.transpose_row_to_tm,"",@"SHT_CUDA_INFO"
	.sectionflags	@""
	.align	4


	//----- nvinfo : EIATTR_CUDA_API_VERSION
	.align		4
        /*0000*/ 	.byte	0x04, 0x37
        /*0002*/ 	.short	(.L_87 - .L_86)
.L_86:
        /*0004*/ 	.word	0x00000082


	//----- nvinfo : EIATTR_KPARAM_INFO
	.align		4
.L_87:
        /*0008*/ 	.byte	0x04, 0x17
        /*000a*/ 	.short	(.L_89 - .L_88)
.L_88:
        /*000c*/ 	.word	0x00000000
        /*0010*/ 	.short	0x0003
        /*0012*/ 	.short	0x0010
        /*0014*/ 	.byte	0x00, 0xf5, 0x21, 0x00


	//----- nvinfo : EIATTR_KPARAM_INFO
	.align		4
.L_89:
        /*0018*/ 	.byte	0x04, 0x17
        /*001a*/ 	.short	(.L_91 - .L_90)
.L_90:
        /*001c*/ 	.word	0x00000000
        /*0020*/ 	.short	0x0002
        /*0022*/ 	.short	0x000c
        /*0024*/ 	.byte	0x00, 0xf0, 0x11, 0x00


	//----- nvinfo : EIATTR_KPARAM_INFO
	.align		4
.L_91:
        /*0028*/ 	.byte	0x04, 0x17
        /*002a*/ 	.short	(.L_93 - .L_92)
.L_92:
        /*002c*/ 	.word	0x00000000
        /*0030*/ 	.short	0x0001
        /*0032*/ 	.short	0x0008
        /*0034*/ 	.byte	0x00, 0xf0, 0x11, 0x00


	//----- nvinfo : EIATTR_KPARAM_INFO
	.align		4
.L_93:
        /*0038*/ 	.byte	0x04, 0x17
        /*003a*/ 	.short	(.L_95 - .L_94)
.L_94:
        /*003c*/ 	.word	0x00000000
        /*0040*/ 	.short	0x0000
        /*0042*/ 	.short	0x0000
        /*0044*/ 	.byte	0x00, 0xf5, 0x21, 0x00


	//----- nvinfo : EIATTR_SPARSE_MMA_MASK
	.align		4
.L_95:
        /*0048*/ 	.byte	0x03, 0x50
        /*004a*/ 	.short	0x0000


	//----- nvinfo : EIATTR_MAXREG_COUNT
	.align		4
        /*004c*/ 	.byte	0x03, 0x1b
        /*004e*/ 	.short	0x00ff


	//----- nvinfo : EIATTR_MERCURY_ISA_VERSION
	.align		4
        /*0050*/ 	.byte	0x03, 0x5f
        /*0052*/ 	.short	0x0101


	//----- nvinfo : EIATTR_VRC_CTA_INIT_COUNT
	.align		4
        /*0054*/ 	.byte	0x02, 0x4a
	.zero		1
	.zero		1


	//----- nvinfo : EIATTR_EXIT_INSTR_OFFSETS
	.align		4
        /*0058*/ 	.byte	0x04, 0x1c
        /*005a*/ 	.short	(.L_97 - .L_96)


	//   ....[0]....
.L_96:
        /*005c*/ 	.word	0x00000080


	//   ....[1]....
        /*0060*/ 	.word	0x00000390


	//----- nvinfo : EIATTR_CRS_STACK_SIZE
	.align		4
.L_97:
        /*0064*/ 	.byte	0x04, 0x1e
        /*0066*/ 	.short	(.L_99 - .L_98)
.L_98:
        /*0068*/ 	.word	0x00000000


	//----- nvinfo : EIATTR_CBANK_PARAM_SIZE
	.align		4
.L_99:
        /*006c*/ 	.byte	0x03, 0x19
        /*006e*/ 	.short	0x0018


	//----- nvinfo : EIATTR_PARAM_CBANK
	.align		4
        /*0070*/ 	.byte	0x04, 0x0a
        /*0072*/ 	.short	(.L_101 - .L_100)
	.align		4
.L_100:
        /*0074*/ 	.word	index@(.nv.constant0.transpose_row_to_tm)
        /*0078*/ 	.short	0x0380
        /*007a*/ 	.short	0x0018


	//----- nvinfo : EIATTR_SW_WAR
	.align		4
.L_101:
        /*007c*/ 	.byte	0x04, 0x36
        /*007e*/ 	.short	(.L_103 - .L_102)
.L_102:
        /*0080*/ 	.word	0x00000008
.L_103:


//--------------------- .nv.callgraph             --------------------------
	.section	.nv.callgraph,"",@"SHT_CUDA_CALLGRAPH"
	.align	4
	.sectionentsize	8
	.align		4
        /*0000*/ 	.word	0x00000000
	.align		4
        /*0004*/ 	.word	0xffffffff
	.align		4
        /*0008*/ 	.word	0x00000000
	.align		4
        /*000c*/ 	.word	0xfffffffe
	.align		4
        /*0010*/ 	.word	0x00000000
	.align		4
        /*0014*/ 	.word	0xfffffffd
	.align		4
        /*0018*/ 	.word	0x00000000
	.align		4
        /*001c*/ 	.word	0xfffffffc


//--------------------- .text.double_cross_backtest_tm_flex_f32 --------------------------
	.section	.text.double_cross_backtest_tm_flex_f32,"ax",@progbits
	.align	128
        .global         double_cross_backtest_tm_flex_f32
        .type           double_cross_backtest_tm_flex_f32,@function
        .size           double_cross_backtest_tm_flex_f32,(.L_x_54 - double_cross_backtest_tm_flex_f32)
        .other          double_cross_backtest_tm_flex_f32,@"STO_CUDA_ENTRY STV_DEFAULT"
double_cross_backtest_tm_flex_f32:
.text.double_cross_backtest_tm_flex_f32:
[----:B------:R-:W-:Y:S08]  /*0000*/  LDC R1, c[0x0][0x37c] ;  /* 0x0000df00ff017b82 */ /* 0x000ff00000000800 */
[----:B------:R-:W0:Y:S01]  /*0010*/  LDC R4, c[0x0][0x3cc] ;  /* 0x0000f300ff047b82 */ /* 0x000e220000000800 */
[----:B------:R-:W1:Y:S01]  /*0020*/  S2R R21, SR_TID.X ;  /* 0x0000000000157919 */ /* 0x000e620000002100 */
[----:B------:R-:W-:-:S06]  /*0030*/  IMAD.MOV.U32 R20, RZ, RZ, RZ ;  /* 0x000000ffff147224 */ /* 0x000fcc00078e00ff */
[----:B------:R-:W2:Y:S01]  /*0040*/  LDC R22, c[0x0][0x360] ;  /* 0x0000d800ff167b82 */ /* 0x000ea20000000800 */
[----:B0-----:R-:W-:-:S13]  /*0050*/  FSETP.GT.AND P0, PT, R4, RZ, PT ;  /* 0x000000ff0400720b */ /* 0x001fda0003f04000 */
[----:B-12---:R-:W-:Y:S05]  /*0060*/  @!P0 BRA `(.L_x_0) ;  /* 0x00000000006c8947 */ /* 0x006fea0003800000 */
[C---:B------:R-:W-:Y:S01]  /*0070*/  FADD.RZ R0, -R4.reuse, 1 ;  /* 0x3f80000004007421 */ /* 0x040fe2000000c100 */
[----:B------:R-:W-:Y:S02]  /*0080*/  IMAD.MOV.U32 R6, RZ, RZ, 0x3e800000 ;  /* 0x3e800000ff067424 */ /* 0x000fe400078e00ff */
[----:B------:R-:W-:Y:S01]  /*0090*/  FADD R5, -R4, -RZ ;  /* 0x800000ff04057221 */ /* 0x000fe20000000100 */
[----:B------:R-:W-:Y:S02]  /*00a0*/  IMAD.MOV.U32 R7, RZ, RZ, 0x3d39bf78 ;  /* 0x3d39bf78ff077424 */ /* 0x000fe400078e00ff */
[----:B------:R-:W-:Y:S02]  /*00b0*/  VIADD R0, R0, 0xc0c00000 ;  /* 0xc0c0000000007836 */ /* 0x000fe40000000000 */
[----:B------:R-:W-:-:S03]  /*00c0*/  ISETP.GE.U32.AND P0, PT, R5, 0x7f800000, PT ;  /* 0x7f8000000500780c */ /* 0x000fc60003f06070 */
[----:B------:R-:W-:Y:S02]  /*00d0*/  LOP3.LUT R0, R0, 0xff800000, RZ, 0xc0, !PT ;  /* 0xff80000000007812 */ /* 0x000fe400078ec0ff */
[C---:B------:R-:W-:Y:S02]  /*00e0*/  ISETP.GT.AND P1, PT, R5.reuse, -0x40800000, P0 ;  /* 0xbf8000000500780c */ /* 0x040fe40000724270 */
[----:B------:R-:W-:Y:S01]  /*00f0*/  IADD3 R3, PT, PT, -R0, 0x40800000, RZ ;  /* 0x4080000000037810 */ /* 0x000fe20007ffe1ff */
[----:B------:R-:W-:Y:S01]  /*0100*/  IMAD.IADD R2, R5, 0x1, -R0 ;  /* 0x0000000105027824 */ /* 0x000fe200078e0a00 */
[----:B------:R-:W-:-:S03]  /*0110*/  I2FP.F32.S32 R0, R0 ;  /* 0x0000000000007245 */ /* 0x000fc60000201400 */
[----:B------:R-:W-:Y:S01]  /*0120*/  FFMA R3, R3, R6, -1 ;  /* 0xbf80000003037423 */ /* 0x000fe20000000006 */
[----:B------:R-:W-:Y:S02]  /*0130*/  @P0 IMAD.MOV.U32 R5, RZ, RZ, 0x7f800000 ;  /* 0x7f800000ff050424 */ /* 0x000fe400078e00ff */
[----:B------:R-:W-:Y:S01]  /*0140*/  FMUL R0, R0, 1.1920928955078125e-07 ;  /* 0x3400000000007820 */ /* 0x000fe20000400000 */
[----:B------:R-:W-:-:S04]  /*0150*/  FADD R2, R2, R3 ;  /* 0x0000000302027221 */ /* 0x000fc80000000000 */
[----:B------:R-:W-:-:S04]  /*0160*/  FFMA R3, R2, -R7, 0.10546888411045074463 ;  /* 0x3dd8001202037423 */ /* 0x000fc80000000807 */
[----:B------:R-:W-:-:S04]  /*0170*/  FFMA R3, R2, R3, -0.13229703903198242188 ;  /* 0xbe0778e002037423 */ /* 0x000fc80000000003 */
[----:B------:R-:W-:-:S04]  /*0180*/  FFMA R3, R2, R3, 0.14491446316242218018 ;  /* 0x3e14647502037423 */ /* 0x000fc80000000003 */
[----:B------:R-:W-:-:S04]  /*0190*/  FFMA R3, R2, R3, -0.16641564667224884033 ;  /* 0xbe2a68dd02037423 */ /* 0x000fc80000000003 */
[----:B------:R-:W-:-:S04]  /*01a0*/  FFMA R3, R2, R3, 0.19988867640495300293 ;  /* 0x3e4caf9e02037423 */ /* 0x000fc80000000003 */
[----:B------:R-:W-:-:S04]  /*01b0*/  FFMA R3, R2, R3, -0.25000196695327758789 ;  /* 0xbe80004202037423 */ /* 0x000fc80000000003 */
[----:B------:R-:W-:-:S04]  /*01c0*/  FFMA R3, R2, R3, 0.33333510160446166992 ;  /* 0x3eaaaae602037423 */ /* 0x000fc80000000003 */
[----:B------:R-:W-:-:S04]  /*01d0*/  FFMA R3, R2, R3, -0.5 ;  /* 0xbf00000002037423 */ /* 0x000fc80000000003 */
[----:B------:R-:W-:-:S04]  /*01e0*/  FMUL R3, R2, R3 ;  /* 0x0000000302037220 */ /* 0x000fc80000400000 */
[----:B------:R-:W-:-:S04]  /*01f0*/  FFMA R3, R2, R3, R2 ;  /* 0x0000000302037223 */ /* 0x000fc80000000002 */
[----:B------:R-:W-:Y:S01]  /*0200*/  FFMA R20, R0, 0.69314718246459960938, R3 ;  /* 0x3f31721800147823 */ /* 0x000fe20000000003 */
[----:B------:R-:W-:-:S07]  /*0210*/  @P1 FFMA R20, -R4, R5, +INF ;  /* 0x7f80000004141423 */ /* 0x000fce0000000105 */
.L_x_0:
[----:B------:R-:W0:Y:S01]  /*0220*/  S2UR UR6, SR_CTAID.X ;  /* 0x00000000000679c3 */ /* 0x000e220000002500 */
[----:B------:R-:W1:Y:S01]  /*0230*/  LDCU UR4, c[0x0][0x3a0] ;  /* 0x00007400ff0477ac */ /* 0x000e620008000800 */
[----:B------:R-:W1:Y:S02]  /*0240*/  LDCU UR5, c[0x0][0x39c] ;  /* 0x00007380ff0577ac */ /* 0x000e640008000800 */
[----:B-1----:R-:W-:Y:S01]  /*0250*/  UIMAD UR4, UR4, UR5, URZ ;  /* 0x00000005040472a4 */ /* 0x002fe2000f8e02ff */
[----:B0-----:R-:W-:-:S05]  /*0260*/  IMAD R21, R22, UR6, R21 ;  /* 0x0000000616157c24 */ /* 0x001fca000f8e0215 */
[----:B------:R-:W-:-:S13]  /*0270*/  ISETP.GE.AND P0, PT, R21, UR4, PT ;  /* 0x0000000415007c0c */ /* 0x000fda000bf06270 */
[----:B------:R-:W-:Y:S05]  /*0280*/  @P0 EXIT ;  /* 0x000000000000094d */ /* 0x000fea0003800000 */
[----:B------:R-:W0:Y:S01]  /*0290*/  LDCU UR6, c[0x0][0x3d4] ;  /* 0x00007a80ff0677ac */ /* 0x000e220008000800 */
[----:B------:R-:W-:Y:S01]  /*02a0*/  BSSY.RECONVERGENT B1, `(.L_x_1) ;  /* 0x000019a000017945 */ /* 0x000fe20003800200 */
[----:B------:R-:W1:Y:S01]  /*02b0*/  LDCU UR7, c[0x0][0x3c8] ;  /* 0x00007900ff0777ac */ /* 0x000e620008000800 */
[----:B------:R-:W2:Y:S01]  /*02c0*/  LDCU UR11, c[0x0][0x370] ;  /* 0x00006e00ff0b77ac */ /* 0x000ea20008000800 */
[----:B------:R-:W3:Y:S01]  /*02d0*/  LDCU UR8, c[0x0][0x398] ;  /* 0x00007300ff0877ac */ /* 0x000ee20008000800 */
[----:B------:R-:W4:Y:S01]  /*02e0*/  LDCU UR9, c[0x0][0x3d8] ;  /* 0x00007b00ff0977ac */ /* 0x000f220008000800 */
[----:B0-----:R-:W-:Y:S02]  /*02f0*/  USHF.R.U32.HI UR5, URZ, 0x2, UR6 ;  /* 0x00000002ff057899 */ /* 0x001fe40008011606 */
[----:B------:R-:W-:Y:S02]  /*0300*/  USHF.L.U32 UR6, UR6, 0x1d, URZ ;  /* 0x0000001d06067899 */ /* 0x000fe400080006ff */
[----:B------:R-:W-:Y:S01]  /*0310*/  ULOP3.LUT UR5, UR5, 0x1, URZ, 0xc0, !UPT ;  /* 0x0000000105057892 */ /* 0x000fe2000f8ec0ff */
[----:B--2---:R-:W-:Y:S01]  /*0320*/  IMAD R22, R22, UR11, RZ ;  /* 0x0000000b16167c24 */ /* 0x004fe2000f8e02ff */
[----:B------:R-:W0:Y:S02]  /*0330*/  LDCU.64 UR16, c[0x0][0x358] ;  /* 0x00006b00ff1077ac */ /* 0x000e240008000a00 */
[----:B-1----:R-:W-:Y:S01]  /*0340*/  UIADD3 UR5, UPT, UPT, UR5, UR7, URZ ;  /* 0x0000000705057290 */ /* 0x002fe2000fffe0ff */
[----:B------:R-:W1:Y:S03]  /*0350*/  LDCU UR21, c[0x0][0x3a0] ;  /* 0x00007400ff1577ac */ /* 0x000e660008000800 */
[----:B------:R-:W-:Y:S01]  /*0360*/  UIADD3 UR10, UPT, UPT, UR5, -0x1, URZ ;  /* 0xffffffff050a7890 */ /* 0x000fe2000fffe0ff */
[----:B------:R-:W2:Y:S01]  /*0370*/  LDCU UR20, c[0x0][0x39c] ;  /* 0x00007380ff1477ac */ /* 0x000ea20008000800 */
[----:B------:R-:W0:Y:S01]  /*0380*/  LDCU UR22, c[0x0][0x3cc] ;  /* 0x00007980ff1677ac */ /* 0x000e220008000800 */
[----:B------:R-:W0:Y:S01]  /*0390*/  LDCU.128 UR12, c[0x0][0x380] ;  /* 0x00007000ff0c77ac */ /* 0x000e220008000c00 */
[----:B----4-:R-:W-:-:S02]  /*03a0*/  USHF.R.S32.HI UR7, URZ, 0x1f, UR9 ;  /* 0x0000001fff077899 */ /* 0x010fc40008011409 */
[----:B---3--:R-:W-:Y:S02]  /*03b0*/  UIADD3 UR5, UPT, UPT, UR5, -UR8, URZ ;  /* 0x8000000805057290 */ /* 0x008fe4000fffe0ff */
[----:B------:R-:W-:-:S12]  /*03c0*/  ULEA.HI.SX32 UR6, UR6, UR10, 0x1 ;  /* 0x0000000a06067291 */ /* 0x000fd8000f8f0aff */
.L_x_25:
[----:B---3--:R-:W3:Y:S01]  /*03d0*/  LDC R12, c[0x0][0x3a0] ;  /* 0x0000e800ff0c7b82 */ /* 0x008ee20000000800 */
[----:B----4-:R-:W4:Y:S01]  /*03e0*/  LDCU UR8, c[0x0][0x3b0] ;  /* 0x00007600ff0877ac */ /* 0x010f220008000800 */
[----:B------:R-:W5:Y:S06]  /*03f0*/  LDCU.64 UR18, c[0x0][0x3a8] ;  /* 0x00007500ff1277ac */ /* 0x000f6c0008000a00 */
[----:B-1----:R-:W1:Y:S08]  /*0400*/  LDC.64 R10, c[0x0][0x3c0] ;  /* 0x0000f000ff0a7b82 */ /* 0x002e700000000a00 */
[----:B--2---:R-:W2:Y:S01]  /*0410*/  LDC R15, c[0x0][0x3d8] ;  /* 0x0000f600ff0f7b82 */ /* 0x004ea20000000800 */
[----:B0--3--:R-:W-:-:S04]  /*0420*/  IABS R5, R12 ;  /* 0x0000000c00057213 */ /* 0x009fc80000000000 */
[----:B------:R-:W3:Y:S08]  /*0430*/  I2F.RP R0, R5 ;  /* 0x0000000500007306 */ /* 0x000ef00000209400 */
[----:B---3--:R-:W3:Y:S02]  /*0440*/  MUFU.RCP R0, R0 ;  /* 0x0000000000007308 */ /* 0x008ee40000001000 */
[----:B---3--:R-:W-:-:S06]  /*0450*/  VIADD R2, R0, 0xffffffe ;  /* 0x0ffffffe00027836 */ /* 0x008fcc0000000000 */
[----:B------:R3:W0:Y:S02]  /*0460*/  F2I.FTZ.U32.TRUNC.NTZ R3, R2 ;  /* 0x0000000200037305 */ /* 0x000624000021f000 */
[----:B---3--:R-:W-:Y:S01]  /*0470*/  IMAD.MOV.U32 R2, RZ, RZ, RZ ;  /* 0x000000ffff027224 */ /* 0x008fe200078e00ff */
[----:B0-----:R-:W-:-:S05]  /*0480*/  IADD3 R4, PT, PT, RZ, -R3, RZ ;  /* 0x80000003ff047210 */ /* 0x001fca0007ffe0ff */
[----:B------:R-:W-:Y:S01]  /*0490*/  IMAD R7, R4, R5, RZ ;  /* 0x0000000504077224 */ /* 0x000fe200078e02ff */
[----:B------:R-:W-:-:S03]  /*04a0*/  IABS R4, R21 ;  /* 0x0000001500047213 */ /* 0x000fc60000000000 */
[----:B------:R-:W-:-:S06]  /*04b0*/  IMAD.HI.U32 R3, R3, R7, R2 ;  /* 0x0000000703037227 */ /* 0x000fcc00078e0002 */
[----:B------:R-:W-:Y:S02]  /*04c0*/  IMAD.HI.U32 R8, R3, R4, RZ ;  /* 0x0000000403087227 */ /* 0x000fe400078e00ff */
[----:B------:R-:W0:Y:S02]  /*04d0*/  LDC.64 R2, c[0x0][0x3b8] ;  /* 0x0000ee00ff027b82 */ /* 0x000e240000000a00 */
[----:B------:R-:W-:-:S04]  /*04e0*/  IMAD.MOV R0, RZ, RZ, -R8 ;  /* 0x000000ffff007224 */ /* 0x000fc800078e0a08 */
[----:B------:R-:W-:-:S05]  /*04f0*/  IMAD R0, R5, R0, R4 ;  /* 0x0000000005007224 */ /* 0x000fca00078e0204 */
[----:B------:R-:W-:-:S13]  /*0500*/  ISETP.GT.U32.AND P1, PT, R5, R0, PT ;  /* 0x000000000500720c */ /* 0x000fda0003f24070 */
[----:B------:R-:W-:Y:S02]  /*0510*/  @!P1 IMAD.IADD R0, R0, 0x1, -R5 ;  /* 0x0000000100009824 */ /* 0x000fe400078e0a05 */
[----:B------:R-:W-:Y:S01]  /*0520*/  @!P1 VIADD R8, R8, 0x1 ;  /* 0x0000000108089836 */ /* 0x000fe20000000000 */
[----:B------:R-:W-:Y:S02]  /*0530*/  ISETP.NE.AND P1, PT, R12, RZ, PT ;  /* 0x000000ff0c00720c */ /* 0x000fe40003f25270 */
[----:B------:R-:W-:Y:S02]  /*0540*/  ISETP.GE.U32.AND P0, PT, R0, R5, PT ;  /* 0x000000050000720c */ /* 0x000fe40003f06070 */
[----:B------:R-:W-:-:S04]  /*0550*/  LOP3.LUT R0, R21, R12, RZ, 0x3c, !PT ;  /* 0x0000000c15007212 */ /* 0x000fc800078e3cff */
[----:B------:R-:W-:Y:S02]  /*0560*/  ISETP.GE.AND P2, PT, R0, RZ, PT ;  /* 0x000000ff0000720c */ /* 0x000fe40003f46270 */
[----:B------:R-:W3:Y:S05]  /*0570*/  LDC R0, c[0x0][0x3d4] ;  /* 0x0000f500ff007b82 */ /* 0x000eea0000000800 */
[----:B------:R-:W-:-:S06]  /*0580*/  @P0 VIADD R8, R8, 0x1 ;  /* 0x0000000108080836 */ /* 0x000fcc0000000000 */
[----:B------:R-:W-:Y:S01]  /*0590*/  @!P2 IMAD.MOV R8, RZ, RZ, -R8 ;  /* 0x000000ffff08a224 */ /* 0x000fe200078e0a08 */
[----:B------:R-:W-:-:S04]  /*05a0*/  @!P1 LOP3.LUT R8, RZ, R12, RZ, 0x33, !PT ;  /* 0x0000000cff089212 */ /* 0x000fc800078e33ff */
[C---:B------:R-:W-:Y:S01]  /*05b0*/  IADD3 R6, PT, PT, -R8.reuse, RZ, RZ ;  /* 0x000000ff08067210 */ /* 0x040fe20007ffe1ff */
[----:B-----5:R-:W-:-:S04]  /*05c0*/  VIADD R13, R8, UR19 ;  /* 0x00000013080d7c36 */ /* 0x020fc80008000000 */
[----:B------:R-:W-:Y:S02]  /*05d0*/  IMAD R6, R12, R6, R21 ;  /* 0x000000060c067224 */ /* 0x000fe400078e0215 */
[----:B0-----:R-:W-:-:S04]  /*05e0*/  IMAD.WIDE R2, R13, 0x4, R2 ;  /* 0x000000040d027825 */ /* 0x001fc800078e0202 */
[----:B----4-:R-:W-:Y:S02]  /*05f0*/  VIADD R4, R6, UR8 ;  /* 0x0000000806047c36 */ /* 0x010fe40008000000 */
[----:B------:R-:W4:Y:S02]  /*0600*/  LDG.E.CONSTANT R2, desc[UR16][R2.64] ;  /* 0x0000001002027981 */ /* 0x000f24000c1e9900 */
[----:B-1----:R-:W-:-:S06]  /*0610*/  IMAD.WIDE R10, R4, 0x4, R10 ;  /* 0x00000004040a7825 */ /* 0x002fcc00078e020a */
[----:B------:R-:W4:Y:S01]  /*0620*/  LDG.E.CONSTANT R11, desc[UR16][R10.64] ;  /* 0x000000100a0b7981 */ /* 0x000f22000c1e9900 */
[----:B---3--:R-:W-:Y:S02]  /*0630*/  LOP3.LUT P0, RZ, R0, 0x8, RZ, 0xc0, !PT ;  /* 0x0000000800ff7812 */ /* 0x008fe4000780c0ff */
[----:B------:R-:W-:-:S03]  /*0640*/  SHF.R.S32.HI R5, RZ, 0x1f, R4 ;  /* 0x0000001fff057819 */ /* 0x000fc60000011404 */
[----:B------:R-:W-:-:S04]  /*0650*/  IMAD.WIDE R12, R13, UR18, R4 ;  /* 0x000000120d0c7c25 */ /* 0x000fc8000f8e0204 */
[-C--:B--2---:R-:W-:Y:S01]  /*0660*/  IMAD R9, R13, R15.reuse, RZ ;  /* 0x0000000f0d097224 */ /* 0x084fe200078e02ff */
[----:B------:R-:W-:Y:S01]  /*0670*/  BSSY.RECONVERGENT B0, `(.L_x_2) ;  /* 0x0000159000007945 */ /* 0x000fe20003800200 */
[----:B------:R-:W-:-:S04]  /*0680*/  IMAD.WIDE.U32 R4, R12, R15, RZ ;  /* 0x0000000f0c047225 */ /* 0x000fc800078e00ff */
[----:B------:R-:W-:-:S04]  /*0690*/  IMAD R9, R12, UR7, R9 ;  /* 0x000000070c097c24 */ /* 0x000fc8000f8e0209 */
[----:B------:R-:W-:Y:S01]  /*06a0*/  IMAD.IADD R23, R5, 0x1, R9 ;  /* 0x0000000105177824 */ /* 0x000fe200078e0209 */
[----:B----4-:R-:W-:-:S13]  /*06b0*/  ISETP.LT.OR P0, PT, R2, R11, !P0 ;  /* 0x0000000b0200720c */ /* 0x010fda0004701670 */
[----:B------:R-:W-:Y:S05]  /*06c0*/  @P0 BRA `(.L_x_3) ;  /* 0x0000000000640947 */ /* 0x000fea0003800000 */
[----:B------:R-:W-:-:S13]  /*06d0*/  ISETP.GE.AND P0, PT, R15, 0x1, PT ;  /* 0x000000010f00780c */ /* 0x000fda0003f06270 */
[----:B------:R-:W-:Y:S05]  /*06e0*/  @!P0 BRA `(.L_x_4) ;  /* 0x0000001400448947 */ /* 0x000fea0003800000 */
[----:B------:R-:W0:Y:S02]  /*06f0*/  LDCU.64 UR8, c[0x0][0x3e0] ;  /* 0x00007c00ff0877ac */ /* 0x000e240008000a00 */
[----:B0-----:R-:W-:-:S04]  /*0700*/  LEA R2, P0, R4, UR8, 0x2 ;  /* 0x0000000804027c11 */ /* 0x001fc8000f8010ff */
[----:B------:R-:W-:Y:S02]  /*0710*/  LEA.HI.X R3, R4, UR9, R23, 0x2, P0 ;  /* 0x0000000904037c11 */ /* 0x000fe400080f1417 */
[----:B------:R-:W-:-:S03]  /*0720*/  ISETP.NE.AND P0, PT, R15, 0x1, PT ;  /* 0x000000010f00780c */ /* 0x000fc60003f05270 */
[----:B------:R0:W-:Y:S10]  /*0730*/  STG.E desc[UR16][R2.64], RZ ;  /* 0x000000ff02007986 */ /* 0x0001f4000c101910 */
[----:B0-----:R-:W-:Y:S05]  /*0740*/  @!P0 BRA `(.L_x_4) ;  /* 0x00000014002c8947 */ /* 0x001fea0003800000 */
[----:B------:R0:W-:Y:S01]  /*0750*/  STG.E desc[UR16][R2.64+0x4], RZ ;  /* 0x000004ff02007986 */ /* 0x0001e2000c101910 */
[----:B------:R-:W-:-:S13]  /*0760*/  ISETP.GE.U32.AND P0, PT, R15, 0x3, PT ;  /* 0x000000030f00780c */ /* 0x000fda0003f06070 */
[----:B0-----:R-:W-:Y:S05]  /*0770*/  @!P0 BRA `(.L_x_4) ;  /* 0x0000001400208947 */ /* 0x001fea0003800000 */
[----:B------:R0:W-:Y:S01]  /*0780*/  STG.E desc[UR16][R2.64+0x8], RZ ;  /* 0x000008ff02007986 */ /* 0x0001e2000c101910 */
[----:B------:R-:W-:-:S13]  /*0790*/  ISETP.NE.AND P0, PT, R15, 0x3, PT ;  /* 0x000000030f00780c */ /* 0x000fda0003f05270 */
        /* <DEDUP_REMOVED lines=11> */
[----:B------:R-:W-:Y:S05]  /*0850*/  BRA `(.L_x_4) ;  /* 0x0000001000e87947 */ /* 0x000fea0003800000 */
.L_x_3:
[----:B------:R-:W0:Y:S01]  /*0860*/  LDCU UR8, c[0x0][0x398] ;  /* 0x00007300ff0877ac */ /* 0x000e220008000800 */
[----:B------:R-:W-:-:S05]  /*0870*/  VIMNMX R2, PT, PT, R2, R11, !PT ;  /* 0x0000000b02027248 */ /* 0x000fca0007fe0100 */
[----:B------:R-:W-:-:S05]  /*0880*/  VIADD R33, R2, UR10 ;  /* 0x0000000a02217c36 */ /* 0x000fca0008000000 */
[----:B0-----:R-:W-:-:S13]  /*0890*/  ISETP.GE.AND P0, PT, R33, UR8, PT ;  /* 0x0000000821007c0c */ /* 0x001fda000bf06270 */
[----:B------:R-:W-:Y:S05]  /*08a0*/  @P0 BRA `(.L_x_5) ;  /* 0x0000001000780947 */ /* 0x000fea0003800000 */
[----:B------:R-:W-:Y:S01]  /*08b0*/  HFMA2 R0, -RZ, RZ, 0, 0 ;  /* 0x00000000ff007431 */ /* 0x000fe200000001ff */
[----:B------:R-:W-:Y:S01]  /*08c0*/  BSSY.RECONVERGENT B2, `(.L_x_6) ;  /* 0x0000096000027945 */ /* 0x000fe20003800200 */
[C---:B------:R-:W-:Y:S01]  /*08d0*/  VIADD R35, R2.reuse, UR6 ;  /* 0x0000000602237c36 */ /* 0x040fe20008000000 */
[----:B------:R-:W-:Y:S01]  /*08e0*/  SHF.R.S32.HI R9, RZ, 0x1f, R8 ;  /* 0x0000001fff097819 */ /* 0x000fe20000011408 */
[----:B------:R-:W-:Y:S01]  /*08f0*/  VIADD R30, R2, UR5 ;  /* 0x00000005021e7c36 */ /* 0x000fe20008000000 */
[----:B------:R-:W-:Y:S02]  /*0900*/  CS2R R24, SRZ ;  /* 0x0000000000187805 */ /* 0x000fe4000001ff00 */
[----:B------:R-:W-:Y:S01]  /*0910*/  CS2R R26, SRZ ;  /* 0x00000000001a7805 */ /* 0x000fe2000001ff00 */
[----:B------:R-:W-:Y:S01]  /*0920*/  IMAD.MOV.U32 R10, RZ, RZ, -0x1 ;  /* 0xffffffffff0a7424 */ /* 0x000fe200078e00ff */
[----:B------:R-:W-:Y:S01]  /*0930*/  CS2R R28, SRZ ;  /* 0x00000000001c7805 */ /* 0x000fe2000001ff00 */
[----:B------:R-:W-:-:S02]  /*0940*/  IMAD.MOV.U32 R31, RZ, RZ, -0x1 ;  /* 0xffffffffff1f7424 */ /* 0x000fc400078e00ff */
[----:B------:R-:W-:Y:S02]  /*0950*/  IMAD.MOV.U32 R2, RZ, RZ, RZ ;  /* 0x000000ffff027224 */ /* 0x000fe400078e00ff */
[----:B------:R-:W-:Y:S02]  /*0960*/  IMAD.MOV.U32 R11, RZ, RZ, RZ ;  /* 0x000000ffff0b7224 */ /* 0x000fe400078e00ff */
[----:B------:R-:W-:Y:S02]  /*0970*/  IMAD.MOV.U32 R32, RZ, RZ, RZ ;  /* 0x000000ffff207224 */ /* 0x000fe400078e00ff */
[----:B------:R-:W-:-:S07]  /*0980*/  IMAD.MOV.U32 R37, RZ, RZ, RZ ;  /* 0x000000ffff257224 */ /* 0x000fce00078e00ff */
.L_x_13:
[--C-:B------:R-:W-:Y:S01]  /*0990*/  SHF.R.S32.HI R7, RZ, 0x1f, R6.reuse ;  /* 0x0000001fff077819 */ /* 0x100fe20000011406 */
[----:B------:R-:W0:Y:S02]  /*09a0*/  LDC.64 R18, c[0x0][0x3d0] ;  /* 0x0000f400ff127b82 */ /* 0x000e240000000a00 */
[----:B------:R-:W-:-:S03]  /*09b0*/  IMAD.WIDE R14, R35, UR21, R6 ;  /* 0x00000015230e7c25 */ /* 0x000fc6000f8e0206 */
[----:B------:R-:W-:-:S04]  /*09c0*/  LEA R12, P0, R14, UR14, 0x2 ;  /* 0x0000000e0e0c7c11 */ /* 0x000fc8000f8010ff */
[----:B------:R-:W-:-:S05]  /*09d0*/  LEA.HI.X R13, R14, UR15, R15, 0x2, P0 ;  /* 0x0000000f0e0d7c11 */ /* 0x000fca00080f140f */
[----:B------:R-:W2:Y:S01]  /*09e0*/  LDG.E.CONSTANT R12, desc[UR16][R12.64] ;  /* 0x000000100c0c7981 */ /* 0x000ea2000c1e9900 */
[----:B------:R-:W-:-:S03]  /*09f0*/  IMAD.WIDE R14, R35, UR20, R8 ;  /* 0x00000014230e7c25 */ /* 0x000fc6000f8e0208 */
[----:B------:R-:W-:-:S04]  /*0a00*/  LEA R16, P0, R14, UR12, 0x2 ;  /* 0x0000000c0e107c11 */ /* 0x000fc8000f8010ff */
[----:B------:R-:W-:Y:S02]  /*0a10*/  LEA.HI.X R17, R14, UR13, R15, 0x2, P0 ;  /* 0x0000000d0e117c11 */ /* 0x000fe400080f140f */
[----:B------:R-:W1:Y:S03]  /*0a20*/  LDC.64 R14, c[0x0][0x390] ;  /* 0x0000e400ff0e7b82 */ /* 0x000e660000000a00 */
[----:B------:R-:W3:Y:S01]  /*0a30*/  LDG.E.CONSTANT R16, desc[UR16][R16.64] ;  /* 0x0000001010107981 */ /* 0x000ee2000c1e9900 */
[----:B-1----:R-:W-:-:S06]  /*0a40*/  IMAD.WIDE R14, R33, 0x4, R14 ;  /* 0x00000004210e7825 */ /* 0x002fcc00078e020e */
[----:B------:R1:W5:Y:S01]  /*0a50*/  LDG.E.CONSTANT R14, desc[UR16][R14.64] ;  /* 0x000000100e0e7981 */ /* 0x000362000c1e9900 */
[----:B0-----:R-:W-:Y:S01]  /*0a60*/  FSETP.GT.AND P0, PT, R18, RZ, PT ;  /* 0x000000ff1200720b */ /* 0x001fe20003f04000 */
[----:B------:R-:W-:Y:S01]  /*0a70*/  BSSY.RECONVERGENT B3, `(.L_x_7) ;  /* 0x0000021000037945 */ /* 0x000fe20003800200 */
[----:B------:R-:W-:Y:S02]  /*0a80*/  LOP3.LUT P1, RZ, R19, 0x1, RZ, 0xc0, !PT ;  /* 0x0000000113ff7812 */ /* 0x000fe4000782c0ff */
[----:B--2---:R-:W-:-:S05]  /*0a90*/  FMNMX R3, |R12|, 1, !PT ;  /* 0x3f8000000c037809 */ /* 0x004fca0007800200 */
[----:B------:R-:W-:-:S05]  /*0aa0*/  FMUL R3, R3, R18 ;  /* 0x0000001203037220 */ /* 0x000fca0000400000 */
[----:B------:R-:W-:-:S05]  /*0ab0*/  FSEL R3, R3, RZ, P0 ;  /* 0x000000ff03037208 */ /* 0x000fca0000000000 */
[C-C-:B------:R-:W-:Y:S01]  /*0ac0*/  FADD R13, R12.reuse, R3.reuse ;  /* 0x000000030c0d7221 */ /* 0x140fe20000000000 */
[----:B------:R-:W-:-:S04]  /*0ad0*/  FADD R3, R12, -R3 ;  /* 0x800000030c037221 */ /* 0x000fc80000000000 */
[C---:B---3--:R-:W-:Y:S02]  /*0ae0*/  FSETP.GT.AND P0, PT, R16.reuse, R13, PT ;  /* 0x0000000d1000720b */ /* 0x048fe40003f04000 */
[----:B------:R-:W-:Y:S02]  /*0af0*/  FSETP.GEU.AND P2, PT, R16, R3, PT ;  /* 0x000000031000720b */ /* 0x000fe40003f4e000 */
[----:B------:R-:W-:Y:S02]  /*0b00*/  SEL R12, RZ, 0x1, !P0 ;  /* 0x00000001ff0c7807 */ /* 0x000fe40004000000 */
[----:B------:R-:W-:-:S07]  /*0b10*/  MOV R3, RZ ;  /* 0x000000ff00037202 */ /* 0x000fce0000000f00 */
[----:B------:R-:W-:Y:S02]  /*0b20*/  @!P0 IMAD.MOV R3, RZ, RZ, -0x1 ;  /* 0xffffffffff038424 */ /* 0x000fe400078e02ff */
[----:B------:R-:W-:-:S05]  /*0b30*/  @P2 IMAD.MOV R3, RZ, RZ, R12 ;  /* 0x000000ffff032224 */ /* 0x000fca00078e020c */
[----:B------:R-:W-:-:S04]  /*0b40*/  @P1 VIMNMX R3, PT, PT, RZ, R3, !PT ;  /* 0x00000003ff031248 */ /* 0x000fc80007fe0100 */
[----:B------:R-:W-:-:S13]  /*0b50*/  ISETP.NE.AND P0, PT, R3, R37, PT ;  /* 0x000000250300720c */ /* 0x000fda0003f05270 */
[----:B-1----:R-:W-:Y:S05]  /*0b60*/  @!P0 BRA `(.L_x_8) ;  /* 0x0000000000448947 */ /* 0x002fea0003800000 */
[----:B------:R-:W-:-:S04]  /*0b70*/  ISETP.NE.AND P0, PT, R3, RZ, PT ;  /* 0x000000ff0300720c */ /* 0x000fc80003f05270 */
[----:B------:R-:W-:-:S13]  /*0b80*/  ISETP.NE.AND P0, PT, R37, RZ, P0 ;  /* 0x000000ff2500720c */ /* 0x000fda0000705270 */
[----:B------:R-:W0:Y:S01]  /*0b90*/  @!P0 LDC R12, c[0x0][0x3cc] ;  /* 0x0000f300ff0c8b82 */ /* 0x000e220000000800 */
[----:B------:R-:W-:Y:S02]  /*0ba0*/  @!P0 VIADD R24, R24, 0x1 ;  /* 0x0000000118188836 */ /* 0x000fe40000000000 */
[----:B------:R-:W-:Y:S01]  /*0bb0*/  @!P0 IMAD.MOV.U32 R37, RZ, RZ, R3 ;  /* 0x000000ffff258224 */ /* 0x000fe200078e0003 */
[----:B0-----:R-:W-:-:S13]  /*0bc0*/  FSETP.GT.AND P1, PT, R12, RZ, !P0 ;  /* 0x000000ff0c00720b */ /* 0x001fda0004724000 */
[----:B------:R-:W-:Y:S01]  /*0bd0*/  @P1 FADD R29, R29, R20 ;  /* 0x000000141d1d1221 */ /* 0x000fe20000000000 */
[----:B------:R-:W-:Y:S06]  /*0be0*/  @!P0 BRA `(.L_x_8) ;  /* 0x0000000000248947 */ /* 0x000fec0003800000 */
[----:B------:R-:W-:-:S04]  /*0bf0*/  LOP3.LUT P0, RZ, R19, 0x2, RZ, 0xc0, !PT ;  /* 0x0000000213ff7812 */ /* 0x000fc8000780c0ff */
[----:B------:R-:W-:Y:S02]  /*0c00*/  FSETP.LT.AND P2, PT, RZ, UR22, P0 ;  /* 0x00000016ff007c0b */ /* 0x000fe40008741000 */
[----:B------:R-:W-:-:S07]  /*0c10*/  FSETP.LT.AND P1, PT, RZ, UR22, !P0 ;  /* 0x00000016ff007c0b */ /* 0x000fce000c721000 */
[----:B------:R-:W-:Y:S02]  /*0c20*/  @P0 VIADD R24, R24, 0x1 ;  /* 0x0000000118180836 */ /* 0x000fe40000000000 */
[----:B------:R-:W-:Y:S01]  /*0c30*/  @P0 IMAD.MOV.U32 R37, RZ, RZ, RZ ;  /* 0x000000ffff250224 */ /* 0x000fe200078e00ff */
[----:B------:R-:W-:Y:S01]  /*0c40*/  @!P0 MOV R37, R3 ;  /* 0x0000000300258202 */ /* 0x000fe20000000f00 */
[----:B------:R-:W-:Y:S01]  /*0c50*/  @P2 FADD R29, R29, R20 ;  /* 0x000000141d1d2221 */ /* 0x000fe20000000000 */
[----:B------:R-:W-:-:S03]  /*0c60*/  @!P0 VIADD R24, R24, 0x2 ;  /* 0x0000000218188836 */ /* 0x000fc60000000000 */
[----:B------:R-:W-:-:S07]  /*0c70*/  @P1 FFMA R29, R20, 2, R29 ;  /* 0x40000000141d1823 */ /* 0x000fce000000001d */
.L_x_8:
[----:B------:R-:W-:Y:S05]  /*0c80*/  BSYNC.RECONVERGENT B3 ;  /* 0x0000000000037941 */ /* 0x000fea0003800200 */
.L_x_7:
[----:B------:R-:W-:Y:S01]  /*0c90*/  I2FP.F32.S32 R3, R37 ;  /* 0x0000002500037245 */ /* 0x000fe20000201400 */
[----:B------:R-:W-:Y:S01]  /*0ca0*/  IMAD.MOV.U32 R15, RZ, RZ, 0x3bbb989d ;  /* 0x3bbb989dff0f7424 */ /* 0x000fe200078e00ff */
[----:B------:R-:W-:Y:S01]  /*0cb0*/  IADD3 R12, P1, PT, R10, 0x2, RZ ;  /* 0x000000020a0c7810 */ /* 0x000fe20007f3e0ff */
[----:B------:R-:W-:Y:S01]  /*0cc0*/  IMAD.MOV.U32 R18, RZ, RZ, 0x437c0000 ;  /* 0x437c0000ff127424 */ /* 0x000fe200078e00ff */
[----:B------:R-:W-:Y:S01]  /*0cd0*/  BSSY.RECONVERGENT B3, `(.L_x_9) ;  /* 0x000002f000037945 */ /* 0x000fe20003800200 */
[----:B-----5:R-:W-:Y:S02]  /*0ce0*/  FFMA R29, R14, R3, R29 ;  /* 0x000000030e1d7223 */ /* 0x020fe4000000001d */
[----:B------:R-:W-:-:S03]  /*0cf0*/  IMAD.X R13, RZ, RZ, R31, P1 ;  /* 0x000000ffff0d7224 */ /* 0x000fc600008e061f */
[CC--:B------:R-:W-:Y:S01]  /*0d00*/  FSETP.GT.AND P0, PT, R29.reuse, R32.reuse, PT ;  /* 0x000000201d00720b */ /* 0x0c0fe20003f04000 */
[----:B------:R-:W0:Y:S03]  /*0d10*/  I2F.U64 R12, R12 ;  /* 0x0000000c000c7312 */ /* 0x000e260000301000 */
[----:B------:R-:W-:Y:S02]  /*0d20*/  FSEL R32, R29, R32, P0 ;  /* 0x000000201d207208 */ /* 0x000fe40000000000 */
[----:B------:R-:W-:-:S03]  /*0d30*/  ISETP.NE.AND P0, PT, R37, RZ, PT ;  /* 0x000000ff2500720c */ /* 0x000fc60003f05270 */
[----:B------:R-:W-:-:S04]  /*0d40*/  FADD R16, R29, -R32 ;  /* 0x800000201d107221 */ /* 0x000fc80000000000 */
[----:B------:R-:W-:-:S04]  /*0d50*/  FFMA.SAT R15, R16, R15, 0.5 ;  /* 0x3f000000100f7423 */ /* 0x000fc8000000200f */
[----:B------:R-:W-:-:S04]  /*0d60*/  FFMA.RM R15, R15, R18, 12582913 ;  /* 0x4b4000010f0f7423 */ /* 0x000fc80000004012 */
[----:B------:R-:W-:-:S04]  /*0d70*/  FADD R17, R15, -12583039 ;  /* 0xcb40007f0f117421 */ /* 0x000fc80000000000 */
[C---:B------:R-:W-:Y:S02]  /*0d80*/  FFMA R19, R16.reuse, 1.4426950216293334961, -R17 ;  /* 0x3fb8aa3b10137823 */ /* 0x040fe40000000811 */
[----:B0-----:R0:W1:Y:S02]  /*0d90*/  MUFU.RCP R17, R12 ;  /* 0x0000000c00117308 */ /* 0x0010640000001000 */
[----:B------:R-:W-:Y:S01]  /*0da0*/  FFMA R18, R16, 1.925963033500011079e-08, R19 ;  /* 0x32a5706010127823 */ /* 0x000fe20000000013 */
[----:B------:R-:W-:-:S05]  /*0db0*/  IMAD.MOV.U32 R16, RZ, RZ, RZ ;  /* 0x000000ffff107224 */ /* 0x000fca00078e00ff */
[----:B------:R-:W2:Y:S01]  /*0dc0*/  MUFU.EX2 R18, R18 ;  /* 0x0000001200127308 */ /* 0x000ea20000000800 */
[----:B0-----:R-:W-:Y:S05]  /*0dd0*/  @!P0 BRA `(.L_x_10) ;  /* 0x0000000000788947 */ /* 0x001fea0003800000 */
[C---:B------:R-:W-:Y:S01]  /*0de0*/  FMUL R13, R14.reuse, 1.4426950216293334961 ;  /* 0x3fb8aa3b0e0d7820 */ /* 0x040fe20000400000 */
[----:B------:R-:W-:Y:S01]  /*0df0*/  FSETP.GEU.AND P0, PT, |R14|, 0.40999999642372131348, PT ;  /* 0x3ed1eb850e00780b */ /* 0x000fe20003f0e200 */
[----:B------:R-:W-:-:S04]  /*0e00*/  IMAD.MOV.U32 R39, RZ, RZ, 0x3ab5ebe6 ;  /* 0x3ab5ebe6ff277424 */ /* 0x000fc800078e00ff */
[----:B------:R-:W0:Y:S02]  /*0e10*/  FRND R13, R13 ;  /* 0x0000000d000d7307 */ /* 0x000e240000201000 */
[----:B0-----:R-:W-:-:S04]  /*0e20*/  FSEL R19, R13, RZ, P0 ;  /* 0x000000ff0d137208 */ /* 0x001fc80000000000 */
[C---:B------:R-:W-:Y:S01]  /*0e30*/  FSETP.NEU.AND P1, PT, R19.reuse, 128, PT ;  /* 0x430000001300780b */ /* 0x040fe20003f2d000 */
[----:B------:R-:W-:-:S04]  /*0e40*/  FFMA R16, R19, -0.693145751953125, R14 ;  /* 0xbf31720013107823 */ /* 0x000fc8000000000e */
[C---:B------:R-:W-:Y:S01]  /*0e50*/  FFMA R16, R19.reuse, -1.428606765330187045e-06, R16 ;  /* 0xb5bfbe8e13107823 */ /* 0x040fe20000000010 */
[----:B------:R-:W-:-:S03]  /*0e60*/  FSEL R19, R19, 127, P1 ;  /* 0x42fe000013137808 */ /* 0x000fc60000800000 */
[C---:B------:R-:W-:Y:S01]  /*0e70*/  FFMA R39, R16.reuse, R39, 0.0083824126049876213074 ;  /* 0x3c09566310277423 */ /* 0x040fe20000000027 */
[C---:B------:R-:W-:Y:S02]  /*0e80*/  FSETP.GEU.AND P0, PT, R19.reuse, -126, PT ;  /* 0xc2fc00001300780b */ /* 0x040fe40003f0e000 */
[----:B------:R-:W-:Y:S01]  /*0e90*/  FSETP.GEU.AND P2, PT, R19, -25, PT ;  /* 0xc1c800001300780b */ /* 0x000fe20003f4e000 */
[----:B------:R-:W-:-:S04]  /*0ea0*/  FFMA R39, R16, R39, 0.041667830199003219604 ;  /* 0x3d2aabe310277423 */ /* 0x000fc80000000027 */
[----:B------:R-:W-:-:S04]  /*0eb0*/  FFMA R39, R16, R39, 0.16666397452354431152 ;  /* 0x3e2aa9f610277423 */ /* 0x000fc80000000027 */
[----:B------:R-:W-:-:S04]  /*0ec0*/  FFMA R39, R16, R39, 0.49999994039535522461 ;  /* 0x3efffffe10277423 */ /* 0x000fc80000000027 */
[----:B------:R-:W-:-:S04]  /*0ed0*/  FMUL R39, R16, R39 ;  /* 0x0000002710277220 */ /* 0x000fc80000400000 */
[----:B------:R-:W-:Y:S01]  /*0ee0*/  FFMA R39, R16, R39, R16 ;  /* 0x0000002710277223 */ /* 0x000fe20000000010 */
[----:B------:R-:W-:-:S05]  /*0ef0*/  FMUL R16, R19, 0.5 ;  /* 0x3f00000013107820 */ /* 0x000fca0000400000 */
[----:B------:R-:W-:-:S04]  /*0f00*/  FSEL R16, R16, R19, !P0 ;  /* 0x0000001310107208 */ /* 0x000fc80004000000 */
[----:B------:R-:W0:Y:S02]  /*0f10*/  MUFU.EX2 R34, R16 ;  /* 0x0000001000227308 */ /* 0x000e240000000800 */
[----:B0-----:R-:W-:Y:S01]  /*0f20*/  @!P0 FMUL R34, R34, R34 ;  /* 0x0000002222228220 */ /* 0x001fe20000400000 */
[----:B------:R-:W-:-:S03]  /*0f30*/  FSETP.GT.AND P0, PT, R19, 128, PT ;  /* 0x430000001300780b */ /* 0x000fc60003f04000 */
[----:B------:R-:W-:-:S04]  /*0f40*/  FADD R36, R34, -1 ;  /* 0xbf80000022247421 */ /* 0x000fc80000000000 */
[----:B------:R-:W-:-:S04]  /*0f50*/  FFMA R34, R39, R34, R36 ;  /* 0x0000002227227223 */ /* 0x000fc80000000024 */
[----:B------:R-:W-:Y:S01]  /*0f60*/  @!P1 FADD R34, R34, R34 ;  /* 0x0000002222229221 */ /* 0x000fe20000000000 */
[----:B------:R-:W-:-:S04]  /*0f70*/  FSETP.NEU.AND P1, PT, R14, RZ, PT ;  /* 0x000000ff0e00720b */ /* 0x000fc80003f2d000 */
[----:B------:R-:W-:-:S04]  /*0f80*/  FSEL R34, R34, +INF , !P0 ;  /* 0x7f80000022227808 */ /* 0x000fc80004000000 */
[----:B------:R-:W-:-:S05]  /*0f90*/  FSEL R34, R34, -1, P2 ;  /* 0xbf80000022227808 */ /* 0x000fca0001000000 */
[----:B------:R-:W-:-:S04]  /*0fa0*/  @!P1 FADD R34, R14, R14 ;  /* 0x0000000e0e229221 */ /* 0x000fc80000000000 */
[----:B------:R-:W-:-:S07]  /*0fb0*/  FMUL R16, R3, R34 ;  /* 0x0000002203107220 */ /* 0x000fce0000400000 */
.L_x_10:
[----:B------:R-:W-:Y:S05]  /*0fc0*/  BSYNC.RECONVERGENT B3 ;  /* 0x0000000000037941 */ /* 0x000fea0003800200 */
.L_x_9:
[----:B------:R-:W-:Y:S01]  /*0fd0*/  FADD R3, R16, -R25 ;  /* 0x8000001910037221 */ /* 0x000fe20000000000 */
[----:B-1----:R-:W-:Y:S01]  /*0fe0*/  FFMA R14, -R12, R17, 1 ;  /* 0x3f8000000c0e7423 */ /* 0x002fe20000000111 */
[----:B------:R-:W-:Y:S01]  /*0ff0*/  SHF.L.U32 R15, R15, 0x17, RZ ;  /* 0x000000170f0f7819 */ /* 0x000fe200000006ff */
[----:B------:R-:W-:Y:S01]  /*1000*/  BSSY.RECONVERGENT B3, `(.L_x_11) ;  /* 0x000000d000037945 */ /* 0x000fe20003800200 */
[----:B------:R-:W0:Y:S01]  /*1010*/  FCHK P1, R3, R12 ;  /* 0x0000000c03007302 */ /* 0x000e220000020000 */
[----:B------:R-:W-:Y:S02]  /*1020*/  FFMA R14, R17, R14, R17 ;  /* 0x0000000e110e7223 */ /* 0x000fe40000000011 */
[----:B--2---:R-:W-:Y:S02]  /*1030*/  FFMA R15, R15, -R18, 1 ;  /* 0x3f8000000f0f7423 */ /* 0x004fe40000000812 */
[----:B------:R-:W-:-:S03]  /*1040*/  FFMA R13, R3, R14, RZ ;  /* 0x0000000e030d7223 */ /* 0x000fc600000000ff */
[----:B------:R-:W-:Y:S01]  /*1050*/  FSETP.GT.AND P0, PT, R15, R28, PT ;  /* 0x0000001c0f00720b */ /* 0x000fe20003f04000 */
[----:B------:R-:W-:-:S03]  /*1060*/  FFMA R17, -R12, R13, R3 ;  /* 0x0000000d0c117223 */ /* 0x000fc60000000103 */
[----:B------:R-:W-:Y:S01]  /*1070*/  FSEL R28, R15, R28, P0 ;  /* 0x0000001c0f1c7208 */ /* 0x000fe20000000000 */
[----:B------:R-:W-:Y:S01]  /*1080*/  FFMA R14, R14, R17, R13 ;  /* 0x000000110e0e7223 */ /* 0x000fe2000000000d */
[----:B0-----:R-:W-:Y:S07]  /*1090*/  @!P1 BRA `(.L_x_12) ;  /* 0x00000000000c9947 */ /* 0x001fee0003800000 */
[----:B------:R-:W-:-:S07]  /*10a0*/  MOV R14, 0x10c0 ;  /* 0x000010c0000e7802 */ /* 0x000fce0000000f00 */
[----:B------:R-:W-:Y:S05]  /*10b0*/  CALL.REL.NOINC `($__internal_2_$__cuda_sm3x_div_rn_noftz_f32_slowpath) ;  /* 0x0000001000b47944 */ /* 0x000fea0003c00000 */
[----:B------:R-:W-:-:S07]  /*10c0*/  IMAD.MOV.U32 R14, RZ, RZ, R15 ;  /* 0x000000ffff0e7224 */ /* 0x000fce00078e000f */
.L_x_12:
[----:B------:R-:W-:Y:S05]  /*10d0*/  BSYNC.RECONVERGENT B3 ;  /* 0x0000000000037941 */ /* 0x000fea0003800200 */
.L_x_11:
[----:B------:R-:W-:Y:S01]  /*10e0*/  SHF.R.S32.HI R12, RZ, 0x1f, R37 ;  /* 0x0000001fff0c7819 */ /* 0x000fe20000011425 */
[----:B------:R-:W-:Y:S01]  /*10f0*/  VIADD R30, R30, 0x1 ;  /* 0x000000011e1e7836 */ /* 0x000fe20000000000 */
[-C--:B------:R-:W-:Y:S01]  /*1100*/  IADD3 R18, P3, PT, RZ, -R37.reuse, RZ ;  /* 0x80000025ff127210 */ /* 0x080fe20007f7e0ff */
[----:B------:R-:W-:Y:S01]  /*1110*/  FADD R25, R14, R25 ;  /* 0x000000190e197221 */ /* 0x000fe20000000000 */
[----:B------:R-:W-:Y:S01]  /*1120*/  ISETP.LT.AND P2, PT, R12, RZ, PT ;  /* 0x000000ff0c00720c */ /* 0x000fe20003f41270 */
[----:B------:R-:W-:Y:S01]  /*1130*/  VIADD R33, R33, 0x1 ;  /* 0x0000000121217836 */ /* 0x000fe20000000000 */
[----:B------:R-:W-:Y:S01]  /*1140*/  IADD3 R26, P0, PT, R37, R26, RZ ;  /* 0x0000001a251a7210 */ /* 0x000fe20007f1e0ff */
[----:B------:R-:W-:Y:S01]  /*1150*/  FADD R16, -R25, R16 ;  /* 0x0000001019107221 */ /* 0x000fe20000000100 */
[----:B------:R-:W-:Y:S02]  /*1160*/  SEL R13, R18, R37, P2 ;  /* 0x00000025120d7207 */ /* 0x000fe40001000000 */
[----:B------:R-:W-:Y:S01]  /*1170*/  IADD3 R35, PT, PT, R35, 0x1, RZ ;  /* 0x0000000123237810 */ /* 0x000fe20007ffe0ff */
[----:B------:R-:W-:Y:S01]  /*1180*/  IMAD.X R27, R12, 0x1, R27, P0 ;  /* 0x000000010c1b7824 */ /* 0x000fe200000e061b */
[----:B------:R-:W-:Y:S01]  /*1190*/  IADD3 R2, P1, PT, R2, R13, RZ ;  /* 0x0000000d02027210 */ /* 0x000fe20007f3e0ff */
[----:B------:R-:W-:Y:S01]  /*11a0*/  IMAD.X R13, RZ, RZ, ~R12, P3 ;  /* 0x000000ffff0d7224 */ /* 0x000fe200018e0e0c */
[----:B------:R-:W-:Y:S01]  /*11b0*/  IADD3 R10, P3, PT, R10, 0x1, RZ ;  /* 0x000000010a0a7810 */ /* 0x000fe20007f7e0ff */
[----:B------:R-:W-:-:S03]  /*11c0*/  FFMA R0, R3, R16, R0 ;  /* 0x0000001003007223 */ /* 0x000fc60000000000 */
[----:B------:R-:W-:Y:S01]  /*11d0*/  SEL R14, R13, R12, P2 ;  /* 0x0000000c0d0e7207 */ /* 0x000fe20001000000 */
[----:B------:R-:W-:Y:S01]  /*11e0*/  IMAD.X R31, RZ, RZ, R31, P3 ;  /* 0x000000ffff1f7224 */ /* 0x000fe200018e061f */
[----:B------:R-:W-:-:S03]  /*11f0*/  ISETP.NE.AND P2, PT, R30, 0x1, PT ;  /* 0x000000011e00780c */ /* 0x000fc60003f45270 */
[----:B------:R-:W-:-:S10]  /*1200*/  IMAD.X R11, R11, 0x1, R14, P1 ;  /* 0x000000010b0b7824 */ /* 0x000fd400008e060e */
[----:B------:R-:W-:Y:S05]  /*1210*/  @P2 BRA `(.L_x_13) ;  /* 0xfffffff400dc2947 */ /* 0x000fea000383ffff */
[----:B------:R-:W-:Y:S05]  /*1220*/  BSYNC.RECONVERGENT B2 ;  /* 0x0000000000027941 */ /* 0x000fea0003800200 */
.L_x_6:
[----:B------:R-:W-:Y:S01]  /*1230*/  ISETP.NE.U32.AND P0, PT, R10, RZ, PT ;  /* 0x000000ff0a00720c */ /* 0x000fe20003f05070 */
[----:B------:R-:W-:Y:S01]  /*1240*/  BSSY.RECONVERGENT B2, `(.L_x_14) ;  /* 0x0000015000027945 */ /* 0x000fe20003800200 */
[----:B------:R-:W-:Y:S02]  /*1250*/  IMAD.MOV.U32 R30, RZ, RZ, RZ ;  /* 0x000000ffff1e7224 */ /* 0x000fe400078e00ff */
[----:B------:R-:W-:-:S13]  /*1260*/  ISETP.NE.AND.EX P0, PT, R31, RZ, PT, P0 ;  /* 0x000000ff1f00720c */ /* 0x000fda0003f05300 */
[----:B------:R-:W-:Y:S05]  /*1270*/  @!P0 BRA `(.L_x_15) ;  /* 0x0000000000448947 */ /* 0x000fea0003800000 */
[----:B------:R-:W-:Y:S01]  /*1280*/  IMAD.MOV.U32 R30, RZ, RZ, R10 ;  /* 0x000000ffff1e7224 */ /* 0x000fe200078e000a */
[----:B------:R-:W-:Y:S03]  /*1290*/  BSSY.RECONVERGENT B3, `(.L_x_16) ;  /* 0x000000e000037945 */ /* 0x000fe60003800200 */
[----:B------:R-:W0:Y:S08]  /*12a0*/  I2F.U64 R12, R30 ;  /* 0x0000001e000c7312 */ /* 0x000e300000301000 */
[----:B0-----:R-:W0:Y:S08]  /*12b0*/  MUFU.RCP R3, R12 ;  /* 0x0000000c00037308 */ /* 0x001e300000001000 */
[----:B------:R-:W1:Y:S01]  /*12c0*/  FCHK P0, R0, R12 ;  /* 0x0000000c00007302 */ /* 0x000e620000000000 */
[----:B0-----:R-:W-:-:S04]  /*12d0*/  FFMA R6, -R12, R3, 1 ;  /* 0x3f8000000c067423 */ /* 0x001fc80000000103 */
[----:B------:R-:W-:-:S04]  /*12e0*/  FFMA R3, R3, R6, R3 ;  /* 0x0000000603037223 */ /* 0x000fc80000000003 */
[----:B------:R-:W-:-:S04]  /*12f0*/  FFMA R6, R0, R3, RZ ;  /* 0x0000000300067223 */ /* 0x000fc800000000ff */
[----:B------:R-:W-:-:S04]  /*1300*/  FFMA R7, -R12, R6, R0 ;  /* 0x000000060c077223 */ /* 0x000fc80000000100 */
[----:B------:R-:W-:Y:S01]  /*1310*/  FFMA R3, R3, R7, R6 ;  /* 0x0000000703037223 */ /* 0x000fe20000000006 */
[----:B-1----:R-:W-:Y:S06]  /*1320*/  @!P0 BRA `(.L_x_17) ;  /* 0x0000000000108947 */ /* 0x002fec0003800000 */
[----:B------:R-:W-:Y:S01]  /*1330*/  IMAD.MOV.U32 R3, RZ, RZ, R0 ;  /* 0x000000ffff037224 */ /* 0x000fe200078e0000 */
[----:B------:R-:W-:-:S07]  /*1340*/  MOV R14, 0x1360 ;  /* 0x00001360000e7802 */ /* 0x000fce0000000f00 */
[----:B------:R-:W-:Y:S05]  /*1350*/  CALL.REL.NOINC `($__internal_2_$__cuda_sm3x_div_rn_noftz_f32_slowpath) ;  /* 0x00000010000c7944 */ /* 0x000fea0003c00000 */
[----:B------:R-:W-:-:S07]  /*1360*/  IMAD.MOV.U32 R3, RZ, RZ, R15 ;  /* 0x000000ffff037224 */ /* 0x000fce00078e000f */
.L_x_17:
[----:B------:R-:W-:Y:S05]  /*1370*/  BSYNC.RECONVERGENT B3 ;  /* 0x0000000000037941 */ /* 0x000fea0003800200 */
.L_x_16:
[----:B------:R-:W-:-:S07]  /*1380*/  IMAD.MOV.U32 R30, RZ, RZ, R3 ;  /* 0x000000ffff1e7224 */ /* 0x000fce00078e0003 */
.L_x_15:
[----:B------:R-:W-:Y:S05]  /*1390*/  BSYNC.RECONVERGENT B2 ;  /* 0x0000000000027941 */ /* 0x000fea0003800200 */
.L_x_14:
[----:B------:R-:W-:Y:S01]  /*13a0*/  IADD3 R6, P0, PT, R10, 0x1, RZ ;  /* 0x000000010a067810 */ /* 0x000fe20007f1e0ff */
[----:B------:R-:W-:Y:S01]  /*13b0*/  IMAD.MOV.U32 R8, RZ, RZ, 0x1 ;  /* 0x00000001ff087424 */ /* 0x000fe200078e00ff */
[----:B------:R-:W0:Y:S01]  /*13c0*/  LDC R14, c[0x0][0x3d8] ;  /* 0x0000f600ff0e7b82 */ /* 0x000e220000000800 */
[----:B------:R-:W-:Y:S01]  /*13d0*/  BSSY.RECONVERGENT B2, `(.L_x_18) ;  /* 0x000001c000027945 */ /* 0x000fe20003800200 */
[----:B------:R-:W-:-:S06]  /*13e0*/  IADD3.X R7, PT, PT, RZ, R31, RZ, P0, !PT ;  /* 0x0000001fff077210 */ /* 0x000fcc00007fe4ff */
[----:B------:R-:W1:Y:S08]  /*13f0*/  I2F.F64.U64 R6, R6 ;  /* 0x0000000600067312 */ /* 0x000e700000301800 */
[----:B-1----:R-:W1:Y:S01]  /*1400*/  MUFU.RCP64H R9, R7 ;  /* 0x0000000700097308 */ /* 0x002e620000001800 */
[----:B0-----:R-:W-:Y:S01]  /*1410*/  ISETP.GE.AND P1, PT, R14, 0x1, PT ;  /* 0x000000010e00780c */ /* 0x001fe20003f26270 */
[----:B-1----:R-:W-:-:S08]  /*1420*/  DFMA R12, -R6, R8, 1 ;  /* 0x3ff00000060c742b */ /* 0x002fd00000000108 */
[----:B------:R-:W-:-:S08]  /*1430*/  DFMA R12, R12, R12, R12 ;  /* 0x0000000c0c0c722b */ /* 0x000fd0000000000c */
[----:B------:R-:W-:Y:S01]  /*1440*/  DFMA R12, R8, R12, R8 ;  /* 0x0000000c080c722b */ /* 0x000fe20000000008 */
[----:B------:R-:W-:Y:S02]  /*1450*/  IMAD.MOV.U32 R8, RZ, RZ, R2 ;  /* 0x000000ffff087224 */ /* 0x000fe400078e0002 */
[----:B------:R-:W-:-:S05]  /*1460*/  IMAD.MOV.U32 R9, RZ, RZ, R11 ;  /* 0x000000ffff097224 */ /* 0x000fca00078e000b */
[----:B------:R-:W-:Y:S01]  /*1470*/  DFMA R2, -R6, R12, 1 ;  /* 0x3ff000000602742b */ /* 0x000fe2000000010c */
[----:B------:R-:W0:Y:S07]  /*1480*/  I2F.F64.U64 R8, R8 ;  /* 0x0000000800087312 */ /* 0x000e2e0000301800 */
[----:B------:R-:W-:-:S08]  /*1490*/  DFMA R2, R12, R2, R12 ;  /* 0x000000020c02722b */ /* 0x000fd0000000000c */
[----:B0-----:R-:W-:Y:S01]  /*14a0*/  DMUL R10, R8, R2 ;  /* 0x00000002080a7228 */ /* 0x001fe20000000000 */
[----:B------:R-:W-:-:S07]  /*14b0*/  FSETP.GEU.AND P2, PT, |R9|, 6.5827683646048100446e-37, PT ;  /* 0x036000000900780b */ /* 0x000fce0003f4e200 */
[----:B------:R-:W-:-:S08]  /*14c0*/  DFMA R12, -R6, R10, R8 ;  /* 0x0000000a060c722b */ /* 0x000fd00000000108 */
[----:B------:R-:W-:-:S10]  /*14d0*/  DFMA R2, R2, R12, R10 ;  /* 0x0000000c0202722b */ /* 0x000fd4000000000a */
[----:B------:R-:W-:-:S05]  /*14e0*/  FFMA R0, RZ, R7, R3 ;  /* 0x00000007ff007223 */ /* 0x000fca0000000003 */
[----:B------:R-:W-:-:S13]  /*14f0*/  FSETP.GT.AND P0, PT, |R0|, 1.469367938527859385e-39, PT ;  /* 0x001000000000780b */ /* 0x000fda0003f04200 */
[----:B------:R-:W-:Y:S05]  /*1500*/  @P0 BRA P2, `(.L_x_19) ;  /* 0x0000000000200947 */ /* 0x000fea0001000000 */
[----:B------:R-:W-:Y:S01]  /*1510*/  IMAD.MOV.U32 R10, RZ, RZ, R8 ;  /* 0x000000ffff0a7224 */ /* 0x000fe200078e0008 */
[----:B------:R-:W-:Y:S01]  /*1520*/  MOV R0, 0x1570 ;  /* 0x0000157000007802 */ /* 0x000fe20000000f00 */
[----:B------:R-:W-:Y:S01]  /*1530*/  IMAD.MOV.U32 R11, RZ, RZ, R9 ;  /* 0x000000ffff0b7224 */ /* 0x000fe200078e0009 */
[----:B------:R-:W-:Y:S01]  /*1540*/  MOV R9, R7 ;  /* 0x0000000700097202 */ /* 0x000fe20000000f00 */
[----:B------:R-:W-:-:S07]  /*1550*/  IMAD.MOV.U32 R8, RZ, RZ, R6 ;  /* 0x000000ffff087224 */ /* 0x000fce00078e0006 */
[----:B------:R-:W-:Y:S05]  /*1560*/  CALL.REL.NOINC `($__internal_0_$__cuda_sm20_div_rn_f64_full) ;  /* 0x0000000400bc7944 */ /* 0x000fea0003c00000 */
[----:B------:R-:W-:Y:S02]  /*1570*/  IMAD.MOV.U32 R2, RZ, RZ, R8 ;  /* 0x000000ffff027224 */ /* 0x000fe400078e0008 */
[----:B------:R-:W-:-:S07]  /*1580*/  IMAD.MOV.U32 R3, RZ, RZ, R9 ;  /* 0x000000ffff037224 */ /* 0x000fce00078e0009 */
.L_x_19:
[----:B------:R-:W-:Y:S05]  /*1590*/  BSYNC.RECONVERGENT B2 ;  /* 0x0000000000027941 */ /* 0x000fea0003800200 */
.L_x_18:
[----:B------:R-:W0:Y:S01]  /*15a0*/  MUFU.RCP64H R9, R7 ;  /* 0x0000000700097308 */ /* 0x000e220000001800 */
[----:B------:R-:W-:Y:S01]  /*15b0*/  IMAD.MOV.U32 R8, RZ, RZ, 0x1 ;  /* 0x00000001ff087424 */ /* 0x000fe200078e00ff */
[----:B------:R-:W-:Y:S06]  /*15c0*/  BSSY.RECONVERGENT B2, `(.L_x_20) ;  /* 0x0000015000027945 */ /* 0x000fec0003800200 */
[----:B------:R-:W1:Y:S08]  /*15d0*/  I2F.F64.S64 R12, R26 ;  /* 0x0000001a000c7312 */ /* 0x000e700000301c00 */
[----:B------:R2:W3:Y:S01]  /*15e0*/  F2F.F32.F64 R26, R2 ;  /* 0x00000002001a7310 */ /* 0x0004e20000301000 */
[----:B0-----:R-:W-:Y:S01]  /*15f0*/  DFMA R10, -R6, R8, 1 ;  /* 0x3ff00000060a742b */ /* 0x001fe20000000108 */
[----:B-1----:R-:W-:-:S07]  /*1600*/  FSETP.GEU.AND P2, PT, |R13|, 6.5827683646048100446e-37, PT ;  /* 0x036000000d00780b */ /* 0x002fce0003f4e200 */
[----:B------:R-:W-:-:S08]  /*1610*/  DFMA R10, R10, R10, R10 ;  /* 0x0000000a0a0a722b */ /* 0x000fd0000000000a */
[----:B------:R-:W-:-:S08]  /*1620*/  DFMA R10, R8, R10, R8 ;  /* 0x0000000a080a722b */ /* 0x000fd00000000008 */
[----:B------:R-:W-:-:S08]  /*1630*/  DFMA R8, -R6, R10, 1 ;  /* 0x3ff000000608742b */ /* 0x000fd0000000010a */
[----:B------:R-:W-:-:S08]  /*1640*/  DFMA R14, R10, R8, R10 ;  /* 0x000000080a0e722b */ /* 0x000fd0000000000a */
[----:B------:R-:W-:-:S08]  /*1650*/  DMUL R8, R14, R12 ;  /* 0x0000000c0e087228 */ /* 0x000fd00000000000 */
[----:B------:R-:W-:-:S08]  /*1660*/  DFMA R10, -R6, R8, R12 ;  /* 0x00000008060a722b */ /* 0x000fd0000000010c */
[----:B------:R-:W-:-:S10]  /*1670*/  DFMA R8, R14, R10, R8 ;  /* 0x0000000a0e08722b */ /* 0x000fd40000000008 */
[----:B------:R-:W-:-:S05]  /*1680*/  FFMA R0, RZ, R7, R9 ;  /* 0x00000007ff007223 */ /* 0x000fca0000000009 */
[----:B------:R-:W-:-:S13]  /*1690*/  FSETP.GT.AND P0, PT, |R0|, 1.469367938527859385e-39, PT ;  /* 0x001000000000780b */ /* 0x000fda0003f04200 */
[----:B--23--:R-:W-:Y:S05]  /*16a0*/  @P0 BRA P2, `(.L_x_21) ;  /* 0x0000000000180947 */ /* 0x00cfea0001000000 */
[----:B------:R-:W-:Y:S01]  /*16b0*/  IMAD.MOV.U32 R10, RZ, RZ, R12 ;  /* 0x000000ffff0a7224 */ /* 0x000fe200078e000c */
[----:B------:R-:W-:Y:S01]  /*16c0*/  MOV R9, R7 ;  /* 0x0000000700097202 */ /* 0x000fe20000000f00 */
[----:B------:R-:W-:Y:S01]  /*16d0*/  IMAD.MOV.U32 R11, RZ, RZ, R13 ;  /* 0x000000ffff0b7224 */ /* 0x000fe200078e000d */
[----:B------:R-:W-:Y:S01]  /*16e0*/  MOV R0, 0x1710 ;  /* 0x0000171000007802 */ /* 0x000fe20000000f00 */
[----:B------:R-:W-:-:S07]  /*16f0*/  IMAD.MOV.U32 R8, RZ, RZ, R6 ;  /* 0x000000ffff087224 */ /* 0x000fce00078e0006 */
[----:B------:R-:W-:Y:S05]  /*1700*/  CALL.REL.NOINC `($__internal_0_$__cuda_sm20_div_rn_f64_full) ;  /* 0x0000000400547944 */ /* 0x000fea0003c00000 */
.L_x_21:
[----:B------:R-:W-:Y:S05]  /*1710*/  BSYNC.RECONVERGENT B2 ;  /* 0x0000000000027941 */ /* 0x000fea0003800200 */
.L_x_20:
[----:B------:R-:W-:Y:S05]  /*1720*/  @!P1 BRA `(.L_x_4) ;  /* 0x0000000400349947 */ /* 0x000fea0003800000 */
[----:B------:R-:W-:Y:S01]  /*1730*/  IMAD.MOV.U32 R0, RZ, RZ, 0x3bbb989d ;  /* 0x3bbb989dff007424 */ /* 0x000fe200078e00ff */
[----:B------:R-:W0:Y:S01]  /*1740*/  LDCU.64 UR8, c[0x0][0x3e0] ;  /* 0x00007c00ff0877ac */ /* 0x000e220008000a00 */
[----:B------:R-:W-:Y:S01]  /*1750*/  IMAD.MOV.U32 R3, RZ, RZ, 0x437c0000 ;  /* 0x437c0000ff037424 */ /* 0x000fe200078e00ff */
[----:B------:R-:W1:Y:S01]  /*1760*/  LDC R6, c[0x0][0x3d8] ;  /* 0x0000f600ff067b82 */ /* 0x000e620000000800 */
[----:B------:R-:W-:-:S04]  /*1770*/  FFMA.SAT R0, R29, R0, 0.5 ;  /* 0x3f0000001d007423 */ /* 0x000fc80000002000 */
[----:B------:R-:W-:-:S04]  /*1780*/  FFMA.RM R0, R0, R3, 12582913 ;  /* 0x4b40000100007423 */ /* 0x000fc80000004003 */
[C---:B------:R-:W-:Y:S01]  /*1790*/  FADD R2, R0.reuse, -12583039 ;  /* 0xcb40007f00027421 */ /* 0x040fe20000000000 */
[----:B------:R-:W-:-:S03]  /*17a0*/  IMAD.SHL.U32 R0, R0, 0x800000, RZ ;  /* 0x0080000000007824 */ /* 0x000fc600078e00ff */
[----:B------:R-:W-:-:S04]  /*17b0*/  FFMA R2, R29, 1.4426950216293334961, -R2 ;  /* 0x3fb8aa3b1d027823 */ /* 0x000fc80000000802 */
[----:B------:R-:W-:Y:S01]  /*17c0*/  FFMA R29, R29, 1.925963033500011079e-08, R2 ;  /* 0x32a570601d1d7823 */ /* 0x000fe20000000002 */
[----:B0-----:R-:W-:-:S04]  /*17d0*/  LEA R2, P0, R4, UR8, 0x2 ;  /* 0x0000000804027c11 */ /* 0x001fc8000f8010ff */
[----:B------:R-:W-:Y:S01]  /*17e0*/  LEA.HI.X R3, R4, UR9, R23, 0x2, P0 ;  /* 0x0000000904037c11 */ /* 0x000fe200080f1417 */
[----:B------:R-:W0:Y:S01]  /*17f0*/  MUFU.EX2 R29, R29 ;  /* 0x0000001d001d7308 */ /* 0x000e220000000800 */
[----:B-1----:R-:W-:Y:S01]  /*1800*/  ISETP.NE.AND P0, PT, R6, 0x1, PT ;  /* 0x000000010600780c */ /* 0x002fe20003f05270 */
[----:B0-----:R-:W-:-:S05]  /*1810*/  FFMA R5, R0, R29, -1 ;  /* 0xbf80000000057423 */ /* 0x001fca000000001d */
[----:B------:R0:W-:Y:S07]  /*1820*/  STG.E desc[UR16][R2.64], R5 ;  /* 0x0000000502007986 */ /* 0x0001ee000c101910 */
[----:B------:R-:W-:Y:S05]  /*1830*/  @!P0 BRA `(.L_x_4) ;  /* 0x0000000000f08947 */ /* 0x000fea0003800000 */
[----:B0-----:R-:W-:Y:S02]  /*1840*/  I2FP.F32.S32 R5, R24 ;  /* 0x0000001800057245 */ /* 0x001fe40000201400 */
[----:B------:R-:W-:-:S03]  /*1850*/  ISETP.GE.U32.AND P0, PT, R6, 0x3, PT ;  /* 0x000000030600780c */ /* 0x000fc60003f06070 */
[----:B------:R1:W-:Y:S10]  /*1860*/  STG.E desc[UR16][R2.64+0x4], R5 ;  /* 0x0000040502007986 */ /* 0x0003f4000c101910 */
[----:B------:R-:W-:Y:S05]  /*1870*/  @!P0 BRA `(.L_x_4) ;  /* 0x0000000000e08947 */ /* 0x000fea0003800000 */
[----:B------:R2:W-:Y:S01]  /*1880*/  STG.E desc[UR16][R2.64+0x8], R28 ;  /* 0x0000081c02007986 */ /* 0x0005e2000c101910 */
[----:B------:R-:W-:-:S13]  /*1890*/  ISETP.NE.AND P0, PT, R6, 0x3, PT ;  /* 0x000000030600780c */ /* 0x000fda0003f05270 */
[----:B--2---:R-:W-:Y:S05]  /*18a0*/  @!P0 BRA `(.L_x_4) ;  /* 0x0000000000d48947 */ /* 0x004fea0003800000 */
[----:B------:R2:W-:Y:S01]  /*18b0*/  STG.E desc[UR16][R2.64+0xc], R25 ;  /* 0x00000c1902007986 */ /* 0x0005e2000c101910 */
[----:B------:R-:W-:-:S13]  /*18c0*/  ISETP.GE.U32.AND P0, PT, R6, 0x5, PT ;  /* 0x000000050600780c */ /* 0x000fda0003f06070 */
[----:B--2---:R-:W-:Y:S05]  /*18d0*/  @!P0 BRA `(.L_x_4) ;  /* 0x0000000000c88947 */ /* 0x004fea0003800000 */
[----:B------:R-:W-:Y:S01]  /*18e0*/  VIADD R0, R30, 0xf3000000 ;  /* 0xf30000001e007836 */ /* 0x000fe20000000000 */
[----:B------:R0:W2:Y:S01]  /*18f0*/  MUFU.RSQ R7, R30 ;  /* 0x0000001e00077308 */ /* 0x0000a20000001400 */
[----:B------:R-:W-:Y:S01]  /*1900*/  BSSY.RECONVERGENT B2, `(.L_x_22) ;  /* 0x000000d000027945 */ /* 0x000fe20003800200 */
[----:B------:R-:W-:Y:S02]  /*1910*/  ISETP.NE.AND P0, PT, R6, 0x5, PT ;  /* 0x000000050600780c */ /* 0x000fe40003f05270 */
[----:B------:R-:W-:-:S04]  /*1920*/  ISETP.GT.U32.AND P1, PT, R0, 0x727fffff, PT ;  /* 0x727fffff0000780c */ /* 0x000fc80003f24070 */
[----:B------:R0:W3:Y:S09]  /*1930*/  F2F.F32.F64 R9, R8 ;  /* 0x0000000800097310 */ /* 0x0000f20000301000 */
[----:B--2---:R-:W-:Y:S05]  /*1940*/  @!P1 BRA `(.L_x_23) ;  /* 0x0000000000109947 */ /* 0x004fea0003800000 */
[----:B0-----:R-:W-:-:S07]  /*1950*/  MOV R8, 0x1970 ;  /* 0x0000197000087802 */ /* 0x001fce0000000f00 */
[----:B-1-3--:R-:W-:Y:S05]  /*1960*/  CALL.REL.NOINC `($__internal_1_$__cuda_sm20_sqrt_rn_f32_slowpath) ;  /* 0x0000000800307944 */ /* 0x00afea0003c00000 */
[----:B------:R-:W-:Y:S01]  /*1970*/  IMAD.MOV.U32 R5, RZ, RZ, R0 ;  /* 0x000000ffff057224 */ /* 0x000fe200078e0000 */
[----:B------:R-:W-:Y:S06]  /*1980*/  BRA `(.L_x_24) ;  /* 0x0000000000107947 */ /* 0x000fec0003800000 */
.L_x_23:
[C---:B-1----:R-:W-:Y:S01]  /*1990*/  FMUL.FTZ R5, R7.reuse, R30 ;  /* 0x0000001e07057220 */ /* 0x042fe20000410000 */
[----:B------:R-:W-:-:S03]  /*19a0*/  FMUL.FTZ R0, R7, 0.5 ;  /* 0x3f00000007007820 */ /* 0x000fc60000410000 */
[----:B0-----:R-:W-:-:S04]  /*19b0*/  FFMA R30, -R5, R5, R30 ;  /* 0x00000005051e7223 */ /* 0x001fc8000000011e */
[----:B------:R-:W-:-:S07]  /*19c0*/  FFMA R5, R30, R0, R5 ;  /* 0x000000001e057223 */ /* 0x000fce0000000005 */
.L_x_24:
[----:B------:R-:W-:Y:S05]  /*19d0*/  BSYNC.RECONVERGENT B2 ;  /* 0x0000000000027941 */ /* 0x000fea0003800200 */
.L_x_22:
[----:B------:R2:W-:Y:S01]  /*19e0*/  STG.E desc[UR16][R2.64+0x10], R5 ;  /* 0x0000100502007986 */ /* 0x0005e2000c101910 */
[----:B------:R-:W-:Y:S05]  /*19f0*/  @!P0 BRA `(.L_x_4) ;  /* 0x0000000000808947 */ /* 0x000fea0003800000 */
[----:B------:R-:W0:Y:S01]  /*1a00*/  LDCU UR8, c[0x0][0x3d8] ;  /* 0x00007b00ff0877ac */ /* 0x000e220008000800 */
[----:B------:R4:W-:Y:S01]  /*1a10*/  STG.E desc[UR16][R2.64+0x14], R26 ;  /* 0x0000141a02007986 */ /* 0x0009e2000c101910 */
[----:B0-----:R-:W-:-:S09]  /*1a20*/  UISETP.GE.U32.AND UP0, UPT, UR8, 0x7, UPT ;  /* 0x000000070800788c */ /* 0x001fd2000bf06070 */
[----:B----4-:R-:W-:Y:S05]  /*1a30*/  BRA.U !UP0, `(.L_x_4) ;  /* 0x0000000108707547 */ /* 0x010fea000b800000 */
[----:B------:R-:W0:Y:S02]  /*1a40*/  LDC R0, c[0x0][0x3d4] ;  /* 0x0000f500ff007b82 */ /* 0x000e240000000800 */
[----:B0-----:R-:W-:-:S04]  /*1a50*/  LOP3.LUT P0, RZ, R0, 0x10, RZ, 0xc0, !PT ;  /* 0x0000001000ff7812 */ /* 0x001fc8000780c0ff */
[----:B--23--:R-:W-:-:S05]  /*1a60*/  FSEL R5, R9, RZ, P0 ;  /* 0x000000ff09057208 */ /* 0x00cfca0000000000 */
[----:B------:R4:W-:Y:S01]  /*1a70*/  STG.E desc[UR16][R2.64+0x18], R5 ;  /* 0x0000180502007986 */ /* 0x0009e2000c101910 */
[----:B------:R-:W-:Y:S05]  /*1a80*/  BRA `(.L_x_4) ;  /* 0x00000000005c7947 */ /* 0x000fea0003800000 */
.L_x_5:
        /* <DEDUP_REMOVED lines=20> */
[----:B------:R-:W-:Y:S01]  /*1bd0*/  ISETP.GE.U32.AND P0, PT, R15, 0x7, PT ;  /* 0x000000070f00780c */ /* 0x000fe20003f06070 */
[----:B------:R0:W-:-:S12]  /*1be0*/  STG.E desc[UR16][R2.64+0x14], RZ ;  /* 0x000014ff02007986 */ /* 0x0001d8000c101910 */
[----:B------:R0:W-:Y:S02]  /*1bf0*/  @P0 STG.E desc[UR16][R2.64+0x18], RZ ;  /* 0x000018ff02000986 */ /* 0x0001e4000c101910 */
.L_x_4:
[----:B------:R-:W-:Y:S05]  /*1c00*/  BSYNC.RECONVERGENT B0 ;  /* 0x0000000000007941 */ /* 0x000fea0003800200 */
.L_x_2:
[----:B------:R-:W-:-:S05]  /*1c10*/  IMAD.IADD R21, R22, 0x1, R21 ;  /* 0x0000000116157824 */ /* 0x000fca00078e0215 */
[----:B------:R-:W-:-:S13]  /*1c20*/  ISETP.GE.AND P0, PT, R21, UR4, PT ;  /* 0x0000000415007c0c */ /* 0x000fda000bf06270 */
[----:B------:R-:W-:Y:S05]  /*1c30*/  @!P0 BRA `(.L_x_25) ;  /* 0xffffffe400e48947 */ /* 0x000fea000383ffff */
[----:B------:R-:W-:Y:S05]  /*1c40*/  BSYNC.RECONVERGENT B1 ;  /* 0x0000000000017941 */ /* 0x000fea0003800200 */
.L_x_1:
[----:B------:R-:W-:Y:S05]  /*1c50*/  EXIT ;  /* 0x000000000000794d */ /* 0x000fea0003800000 */
        .weak           $__internal_0_$__cuda_sm20_div_rn_f64_full
        .type           $__internal_0_$__cuda_sm20_div_rn_f64_full,@function
        .size           $__internal_0_$__cuda_sm20_div_rn_f64_full,($__internal_1_$__cuda_sm20_sqrt_rn_f32_slowpath - $__internal_0_$__cuda_sm20_div_rn_f64_full)
$__internal_0_$__cuda_sm20_div_rn_f64_full:
[C---:B------:R-:W-:Y:S01]  /*1c60*/  FSETP.GEU.AND P0, PT, |R9|.reuse, 1.469367938527859385e-39, PT ;  /* 0x001000000900780b */ /* 0x040fe20003f0e200 */
[----:B------:R-:W-:Y:S01]  /*1c70*/  IMAD.MOV.U32 R14, RZ, RZ, 0x1 ;  /* 0x00000001ff0e7424 */ /* 0x000fe200078e00ff */
[----:B------:R-:W-:Y:S01]  /*1c80*/  LOP3.LUT R2, R9, 0x800fffff, RZ, 0xc0, !PT ;  /* 0x800fffff09027812 */ /* 0x000fe200078ec0ff */
[----:B------:R-:W-:Y:S01]  /*1c90*/  IMAD.MOV.U32 R32, RZ, RZ, 0x1ca00000 ;  /* 0x1ca00000ff207424 */ /* 0x000fe200078e00ff */
[C---:B------:R-:W-:Y:S01]  /*1ca0*/  FSETP.GEU.AND P3, PT, |R11|.reuse, 1.469367938527859385e-39, PT ;  /* 0x001000000b00780b */ /* 0x040fe20003f6e200 */
[----:B------:R-:W-:Y:S01]  /*1cb0*/  BSSY.RECONVERGENT B3, `(.L_x_26) ;  /* 0x0000052000037945 */ /* 0x000fe20003800200 */
[----:B------:R-:W-:Y:S02]  /*1cc0*/  LOP3.LUT R3, R2, 0x3ff00000, RZ, 0xfc, !PT ;  /* 0x3ff0000002037812 */ /* 0x000fe400078efcff */
[----:B------:R-:W-:Y:S02]  /*1cd0*/  MOV R2, R8 ;  /* 0x0000000800027202 */ /* 0x000fe40000000f00 */
[----:B------:R-:W-:-:S02]  /*1ce0*/  LOP3.LUT R31, R11, 0x7ff00000, RZ, 0xc0, !PT ;  /* 0x7ff000000b1f7812 */ /* 0x000fc400078ec0ff */
[----:B------:R-:W-:Y:S01]  /*1cf0*/  LOP3.LUT R34, R9, 0x7ff00000, RZ, 0xc0, !PT ;  /* 0x7ff0000009227812 */ /* 0x000fe200078ec0ff */
[----:B------:R-:W-:-:S03]  /*1d00*/  @!P0 DMUL R2, R8, 8.98846567431157953865e+307 ;  /* 0x7fe0000008028828 */ /* 0x000fc60000000000 */
[----:B------:R-:W-:Y:S02]  /*1d10*/  ISETP.GE.U32.AND P2, PT, R31, R34, PT ;  /* 0x000000221f00720c */ /* 0x000fe40003f46070 */
[----:B------:R-:W-:Y:S01]  /*1d20*/  @!P3 LOP3.LUT R16, R9, 0x7ff00000, RZ, 0xc0, !PT ;  /* 0x7ff000000910b812 */ /* 0x000fe200078ec0ff */
[----:B------:R-:W0:Y:S03]  /*1d30*/  MUFU.RCP64H R15, R3 ;  /* 0x00000003000f7308 */ /* 0x000e260000001800 */
[----:B------:R-:W-:Y:S02]  /*1d40*/  @!P3 ISETP.GE.U32.AND P4, PT, R31, R16, PT ;  /* 0x000000101f00b20c */ /* 0x000fe40003f86070 */
[----:B------:R-:W-:Y:S02]  /*1d50*/  @!P0 LOP3.LUT R34, R3, 0x7ff00000, RZ, 0xc0, !PT ;  /* 0x7ff0000003228812 */ /* 0x000fe400078ec0ff */
[----:B------:R-:W-:-:S04]  /*1d60*/  @!P3 SEL R17, R32, 0x63400000, !P4 ;  /* 0x634000002011b807 */ /* 0x000fc80006000000 */
[----:B------:R-:W-:-:S04]  /*1d70*/  @!P3 LOP3.LUT R18, R17, 0x80000000, R11, 0xf8, !PT ;  /* 0x800000001112b812 */ /* 0x000fc800078ef80b */
[----:B------:R-:W-:Y:S01]  /*1d80*/  @!P3 LOP3.LUT R19, R18, 0x100000, RZ, 0xfc, !PT ;  /* 0x001000001213b812 */ /* 0x000fe200078efcff */
[----:B------:R-:W-:Y:S01]  /*1d90*/  @!P3 IMAD.MOV.U32 R18, RZ, RZ, RZ ;  /* 0x000000ffff12b224 */ /* 0x000fe200078e00ff */
[----:B0-----:R-:W-:-:S08]  /*1da0*/  DFMA R12, R14, -R2, 1 ;  /* 0x3ff000000e0c742b */ /* 0x001fd00000000802 */
[----:B------:R-:W-:-:S08]  /*1db0*/  DFMA R12, R12, R12, R12 ;  /* 0x0000000c0c0c722b */ /* 0x000fd0000000000c */
[----:B------:R-:W-:Y:S01]  /*1dc0*/  DFMA R14, R14, R12, R14 ;  /* 0x0000000c0e0e722b */ /* 0x000fe2000000000e */
[----:B------:R-:W-:Y:S01]  /*1dd0*/  SEL R13, R32, 0x63400000, !P2 ;  /* 0x63400000200d7807 */ /* 0x000fe20005000000 */
[----:B------:R-:W-:-:S03]  /*1de0*/  IMAD.MOV.U32 R12, RZ, RZ, R10 ;  /* 0x000000ffff0c7224 */ /* 0x000fc600078e000a */
[----:B------:R-:W-:-:S03]  /*1df0*/  LOP3.LUT R13, R13, 0x800fffff, R11, 0xf8, !PT ;  /* 0x800fffff0d0d7812 */ /* 0x000fc600078ef80b */
[----:B------:R-:W-:-:S03]  /*1e00*/  DFMA R16, R14, -R2, 1 ;  /* 0x3ff000000e10742b */ /* 0x000fc60000000802 */
[----:B------:R-:W-:-:S05]  /*1e10*/  @!P3 DFMA R12, R12, 2, -R18 ;  /* 0x400000000c0cb82b */ /* 0x000fca0000000812 */
[----:B------:R-:W-:-:S08]  /*1e20*/  DFMA R16, R14, R16, R14 ;  /* 0x000000100e10722b */ /* 0x000fd0000000000e */
[----:B------:R-:W-:-:S08]  /*1e30*/  DMUL R14, R16, R12 ;  /* 0x0000000c100e7228 */ /* 0x000fd00000000000 */
[----:B------:R-:W-:-:S08]  /*1e40*/  DFMA R18, R14, -R2, R12 ;  /* 0x800000020e12722b */ /* 0x000fd0000000000c */
[----:B------:R-:W-:Y:S01]  /*1e50*/  DFMA R18, R16, R18, R14 ;  /* 0x000000121012722b */ /* 0x000fe2000000000e */
[----:B------:R-:W-:Y:S01]  /*1e60*/  IMAD.MOV.U32 R17, RZ, RZ, R31 ;  /* 0x000000ffff117224 */ /* 0x000fe200078e001f */
[----:B------:R-:W-:Y:S02]  /*1e70*/  @!P3 LOP3.LUT R17, R13, 0x7ff00000, RZ, 0xc0, !PT ;  /* 0x7ff000000d11b812 */ /* 0x000fe400078ec0ff */
[----:B------:R-:W-:-:S03]  /*1e80*/  IADD3 R15, PT, PT, R34, -0x1, RZ ;  /* 0xffffffff220f7810 */ /* 0x000fc60007ffe0ff */
[----:B------:R-:W-:-:S05]  /*1e90*/  VIADD R14, R17, 0xffffffff ;  /* 0xffffffff110e7836 */ /* 0x000fca0000000000 */
[----:B------:R-:W-:-:S04]  /*1ea0*/  ISETP.GT.U32.AND P0, PT, R14, 0x7feffffe, PT ;  /* 0x7feffffe0e00780c */ /* 0x000fc80003f04070 */
[----:B------:R-:W-:-:S13]  /*1eb0*/  ISETP.GT.U32.OR P0, PT, R15, 0x7feffffe, P0 ;  /* 0x7feffffe0f00780c */ /* 0x000fda0000704470 */
[----:B------:R-:W-:Y:S05]  /*1ec0*/  @P0 BRA `(.L_x_27) ;  /* 0x00000000006c0947 */ /* 0x000fea0003800000 */
[----:B------:R-:W-:-:S04]  /*1ed0*/  LOP3.LUT R14, R9, 0x7ff00000, RZ, 0xc0, !PT ;  /* 0x7ff00000090e7812 */ /* 0x000fc800078ec0ff */
[CC--:B------:R-:W-:Y:S02]  /*1ee0*/  VIADDMNMX R10, R31.reuse, -R14.reuse, 0xb9600000, !PT ;  /* 0xb96000001f0a7446 */ /* 0x0c0fe4000780090e */
[----:B------:R-:W-:Y:S02]  /*1ef0*/  ISETP.GE.U32.AND P0, PT, R31, R14, PT ;  /* 0x0000000e1f00720c */ /* 0x000fe40003f06070 */
[----:B------:R-:W-:Y:S02]  /*1f00*/  VIMNMX R10, PT, PT, R10, 0x46a00000, PT ;  /* 0x46a000000a0a7848 */ /* 0x000fe40003fe0100 */
[----:B------:R-:W-:-:S05]  /*1f10*/  SEL R11, R32, 0x63400000, !P0 ;  /* 0x63400000200b7807 */ /* 0x000fca0004000000 */
[----:B------:R-:W-:Y:S02]  /*1f20*/  IMAD.IADD R16, R10, 0x1, -R11 ;  /* 0x000000010a107824 */ /* 0x000fe400078e0a0b */
[----:B------:R-:W-:Y:S02]  /*1f30*/  IMAD.MOV.U32 R10, RZ, RZ, RZ ;  /* 0x000000ffff0a7224 */ /* 0x000fe400078e00ff */
[----:B------:R-:W-:-:S06]  /*1f40*/  VIADD R11, R16, 0x7fe00000 ;  /* 0x7fe00000100b7836 */ /* 0x000fcc0000000000 */
[----:B------:R-:W-:-:S10]  /*1f50*/  DMUL R14, R18, R10 ;  /* 0x0000000a120e7228 */ /* 0x000fd40000000000 */
[----:B------:R-:W-:-:S13]  /*1f60*/  FSETP.GTU.AND P0, PT, |R15|, 1.469367938527859385e-39, PT ;  /* 0x001000000f00780b */ /* 0x000fda0003f0c200 */
[----:B------:R-:W-:Y:S05]  /*1f70*/  @P0 BRA `(.L_x_28) ;  /* 0x0000000000940947 */ /* 0x000fea0003800000 */
[----:B------:R-:W-:Y:S01]  /*1f80*/  DFMA R2, R18, -R2, R12 ;  /* 0x800000021202722b */ /* 0x000fe2000000000c */
[----:B------:R-:W-:-:S09]  /*1f90*/  IMAD.MOV.U32 R10, RZ, RZ, RZ ;  /* 0x000000ffff0a7224 */ /* 0x000fd200078e00ff */
[C---:B------:R-:W-:Y:S02]  /*1fa0*/  FSETP.NEU.AND P0, PT, R3.reuse, RZ, PT ;  /* 0x000000ff0300720b */ /* 0x040fe40003f0d000 */
[----:B------:R-:W-:-:S04]  /*1fb0*/  LOP3.LUT R9, R3, 0x80000000, R9, 0x48, !PT ;  /* 0x8000000003097812 */ /* 0x000fc800078e4809 */
[----:B------:R-:W-:-:S07]  /*1fc0*/  LOP3.LUT R11, R9, R11, RZ, 0xfc, !PT ;  /* 0x0000000b090b7212 */ /* 0x000fce00078efcff */
[----:B------:R-:W-:Y:S05]  /*1fd0*/  @!P0 BRA `(.L_x_28) ;  /* 0x00000000007c8947 */ /* 0x000fea0003800000 */
[----:B------:R-:W-:Y:S01]  /*1fe0*/  IMAD.MOV R3, RZ, RZ, -R16 ;  /* 0x000000ffff037224 */ /* 0x000fe200078e0a10 */
[----:B------:R-:W-:Y:S01]  /*1ff0*/  DMUL.RP R10, R18, R10 ;  /* 0x0000000a120a7228 */ /* 0x000fe20000008000 */
[----:B------:R-:W-:-:S06]  /*2000*/  IMAD.MOV.U32 R2, RZ, RZ, RZ ;  /* 0x000000ffff027224 */ /* 0x000fcc00078e00ff */
[----:B------:R-:W-:-:S03]  /*2010*/  DFMA R2, R14, -R2, R18 ;  /* 0x800000020e02722b */ /* 0x000fc60000000012 */
[----:B------:R-:W-:-:S03]  /*2020*/  LOP3.LUT R9, R11, R9, RZ, 0x3c, !PT ;  /* 0x000000090b097212 */ /* 0x000fc600078e3cff */
[----:B------:R-:W-:-:S04]  /*2030*/  IADD3 R2, PT, PT, -R16, -0x43300000, RZ ;  /* 0xbcd0000010027810 */ /* 0x000fc80007ffe1ff */
[----:B------:R-:W-:-:S04]  /*2040*/  FSETP.NEU.AND P0, PT, |R3|, R2, PT ;  /* 0x000000020300720b */ /* 0x000fc80003f0d200 */
[----:B------:R-:W-:Y:S02]  /*2050*/  FSEL R14, R10, R14, !P0 ;  /* 0x0000000e0a0e7208 */ /* 0x000fe40004000000 */
[----:B------:R-:W-:Y:S01]  /*2060*/  FSEL R15, R9, R15, !P0 ;  /* 0x0000000f090f7208 */ /* 0x000fe20004000000 */
[----:B------:R-:W-:Y:S06]  /*2070*/  BRA `(.L_x_28) ;  /* 0x0000000000547947 */ /* 0x000fec0003800000 */
.L_x_27:
[----:B------:R-:W-:-:S14]  /*2080*/  DSETP.NAN.AND P0, PT, R10, R10, PT ;  /* 0x0000000a0a00722a */ /* 0x000fdc0003f08000 */
[----:B------:R-:W-:Y:S05]  /*2090*/  @P0 BRA `(.L_x_29) ;  /* 0x0000000000440947 */ /* 0x000fea0003800000 */
[----:B------:R-:W-:-:S14]  /*20a0*/  DSETP.NAN.AND P0, PT, R8, R8, PT ;  /* 0x000000080800722a */ /* 0x000fdc0003f08000 */
[----:B------:R-:W-:Y:S05]  /*20b0*/  @P0 BRA `(.L_x_30) ;  /* 0x0000000000300947 */ /* 0x000fea0003800000 */
[----:B------:R-:W-:Y:S01]  /*20c0*/  ISETP.NE.AND P0, PT, R17, R34, PT ;  /* 0x000000221100720c */ /* 0x000fe20003f05270 */
[----:B------:R-:W-:Y:S01]  /*20d0*/  IMAD.MOV.U32 R15, RZ, RZ, -0x80000 ;  /* 0xfff80000ff0f7424 */ /* 0x000fe200078e00ff */
[----:B------:R-:W-:-:S11]  /*20e0*/  MOV R14, 0x0 ;  /* 0x00000000000e7802 */ /* 0x000fd60000000f00 */
[----:B------:R-:W-:Y:S05]  /*20f0*/  @!P0 BRA `(.L_x_28) ;  /* 0x0000000000348947 */ /* 0x000fea0003800000 */
[----:B------:R-:W-:Y:S02]  /*2100*/  ISETP.NE.AND P0, PT, R17, 0x7ff00000, PT ;  /* 0x7ff000001100780c */ /* 0x000fe40003f05270 */
[----:B------:R-:W-:Y:S02]  /*2110*/  LOP3.LUT R15, R11, 0x80000000, R9, 0x48, !PT ;  /* 0x800000000b0f7812 */ /* 0x000fe400078e4809 */
[----:B------:R-:W-:-:S13]  /*2120*/  ISETP.EQ.OR P0, PT, R34, RZ, !P0 ;  /* 0x000000ff2200720c */ /* 0x000fda0004702670 */
[----:B------:R-:W-:Y:S01]  /*2130*/  @P0 LOP3.LUT R2, R15, 0x7ff00000, RZ, 0xfc, !PT ;  /* 0x7ff000000f020812 */ /* 0x000fe200078efcff */
[----:B------:R-:W-:Y:S02]  /*2140*/  @!P0 IMAD.MOV.U32 R14, RZ, RZ, RZ ;  /* 0x000000ffff0e8224 */ /* 0x000fe400078e00ff */
[----:B------:R-:W-:Y:S02]  /*2150*/  @P0 IMAD.MOV.U32 R14, RZ, RZ, RZ ;  /* 0x000000ffff0e0224 */ /* 0x000fe400078e00ff */
[----:B------:R-:W-:Y:S01]  /*2160*/  @P0 IMAD.MOV.U32 R15, RZ, RZ, R2 ;  /* 0x000000ffff0f0224 */ /* 0x000fe200078e0002 */
[----:B------:R-:W-:Y:S06]  /*2170*/  BRA `(.L_x_28) ;  /* 0x0000000000147947 */ /* 0x000fec0003800000 */
.L_x_30:
[----:B------:R-:W-:Y:S01]  /*2180*/  LOP3.LUT R15, R9, 0x80000, RZ, 0xfc, !PT ;  /* 0x00080000090f7812 */ /* 0x000fe200078efcff */
[----:B------:R-:W-:Y:S01]  /*2190*/  IMAD.MOV.U32 R14, RZ, RZ, R8 ;  /* 0x000000ffff0e7224 */ /* 0x000fe200078e0008 */
[----:B------:R-:W-:Y:S06]  /*21a0*/  BRA `(.L_x_28) ;  /* 0x0000000000087947 */ /* 0x000fec0003800000 */
.L_x_29:
[----:B------:R-:W-:Y:S02]  /*21b0*/  LOP3.LUT R15, R11, 0x80000, RZ, 0xfc, !PT ;  /* 0x000800000b0f7812 */ /* 0x000fe400078efcff */
[----:B------:R-:W-:-:S07]  /*21c0*/  MOV R14, R10 ;  /* 0x0000000a000e7202 */ /* 0x000fce0000000f00 */
.L_x_28:
[----:B------:R-:W-:Y:S05]  /*21d0*/  BSYNC.RECONVERGENT B3 ;  /* 0x0000000000037941 */ /* 0x000fea0003800200 */
.L_x_26:
[----:B------:R-:W-:Y:S02]  /*21e0*/  IMAD.MOV.U32 R2, RZ, RZ, R0 ;  /* 0x000000ffff027224 */ /* 0x000fe400078e0000 */
[----:B------:R-:W-:Y:S02]  /*21f0*/  IMAD.MOV.U32 R3, RZ, RZ, 0x0 ;  /* 0x00000000ff037424 */ /* 0x000fe400078e00ff */
[----:B------:R-:W-:Y:S02]  /*2200*/  IMAD.MOV.U32 R8, RZ, RZ, R14 ;  /* 0x000000ffff087224 */ /* 0x000fe400078e000e */
[----:B------:R-:W-:Y:S01]  /*2210*/  IMAD.MOV.U32 R9, RZ, RZ, R15 ;  /* 0x000000ffff097224 */ /* 0x000fe200078e000f */
[----:B------:R-:W-:Y:S06]  /*2220*/  RET.REL.NODEC R2 `(double_cross_backtest_tm_flex_f32) ;  /* 0xffffffdc02747950 */ /* 0x000fec0003c3ffff */
        .weak           $__internal_1_$__cuda_sm20_sqrt_rn_f32_slowpath
        .type           $__internal_1_$__cuda_sm20_sqrt_rn_f32_slowpath,@function
        .size           $__internal_1_$__cuda_sm20_sqrt_rn_f32_slowpath,($__internal_2_$__cuda_sm3x_div_rn_noftz_f32_slowpath - $__internal_1_$__cuda_sm20_sqrt_rn_f32_slowpath)
$__internal_1_$__cuda_sm20_sqrt_rn_f32_slowpath:
[----:B------:R-:W-:-:S13]  /*2230*/  LOP3.LUT P1, RZ, R30, 0x7fffffff, RZ, 0xc0, !PT ;  /* 0x7fffffff1eff7812 */ /* 0x000fda000782c0ff */
[----:B------:R-:W-:Y:S01]  /*2240*/  @!P1 IMAD.MOV.U32 R0, RZ, RZ, R30 ;  /* 0x000000ffff009224 */ /* 0x000fe200078e001e */
[----:B------:R-:W-:Y:S06]  /*2250*/  @!P1 BRA `(.L_x_31) ;  /* 0x0000000000409947 */ /* 0x000fec0003800000 */
[----:B------:R-:W-:-:S13]  /*2260*/  FSETP.GEU.FTZ.AND P1, PT, R30, RZ, PT ;  /* 0x000000ff1e00720b */ /* 0x000fda0003f3e000 */
[----:B------:R-:W-:Y:S01]  /*2270*/  @!P1 MOV R0, 0x7fffffff ;  /* 0x7fffffff00009802 */ /* 0x000fe20000000f00 */
[----:B------:R-:W-:Y:S06]  /*2280*/  @!P1 BRA `(.L_x_31) ;  /* 0x0000000000349947 */ /* 0x000fec0003800000 */
[----:B------:R-:W-:-:S13]  /*2290*/  FSETP.GTU.FTZ.AND P1, PT, |R30|, +INF , PT ;  /* 0x7f8000001e00780b */ /* 0x000fda0003f3c200 */
[----:B------:R-:W-:Y:S01]  /*22a0*/  @P1 FADD.FTZ R0, R30, 1 ;  /* 0x3f8000001e001421 */ /* 0x000fe20000010000 */
[----:B------:R-:W-:Y:S06]  /*22b0*/  @P1 BRA `(.L_x_31) ;  /* 0x0000000000281947 */ /* 0x000fec0003800000 */
[----:B------:R-:W-:-:S13]  /*22c0*/  FSETP.NEU.FTZ.AND P1, PT, |R30|, +INF , PT ;  /* 0x7f8000001e00780b */ /* 0x000fda0003f3d200 */
[----:B------:R-:W-:-:S04]  /*22d0*/  @P1 FFMA R4, R30, 1.84467440737095516160e+19, RZ ;  /* 0x5f8000001e041823 */ /* 0x000fc800000000ff */
[----:B------:R-:W0:Y:S02]  /*22e0*/  @P1 MUFU.RSQ R5, R4 ;  /* 0x0000000400051308 */ /* 0x000e240000001400 */
[----:B0-----:R-:W-:Y:S01]  /*22f0*/  @P1 FMUL.FTZ R7, R4, R5 ;  /* 0x0000000504071220 */ /* 0x001fe20000410000 */
[----:B------:R-:W-:-:S03]  /*2300*/  @P1 FMUL.FTZ R5, R5, 0.5 ;  /* 0x3f00000005051820 */ /* 0x000fc60000410000 */
[----:B------:R-:W-:-:S04]  /*2310*/  @P1 FADD.FTZ R0, -R7, -RZ ;  /* 0x800000ff07001221 */ /* 0x000fc80000010100 */
[----:B------:R-:W-:Y:S01]  /*2320*/  @P1 FFMA R6, R7, R0, R4 ;  /* 0x0000000007061223 */ /* 0x000fe20000000004 */
[----:B------:R-:W-:-:S03]  /*2330*/  @!P1 IMAD.MOV.U32 R0, RZ, RZ, R30 ;  /* 0x000000ffff009224 */ /* 0x000fc600078e001e */
[----:B------:R-:W-:-:S04]  /*2340*/  @P1 FFMA R5, R6, R5, R7 ;  /* 0x0000000506051223 */ /* 0x000fc80000000007 */
[----:B------:R-:W-:-:S07]  /*2350*/  @P1 FMUL.FTZ R0, R5, 2.3283064365386962891e-10 ;  /* 0x2f80000005001820 */ /* 0x000fce0000410000 */
.L_x_31:
[----:B------:R-:W-:Y:S02]  /*2360*/  IMAD.MOV.U32 R4, RZ, RZ, R8 ;  /* 0x000000ffff047224 */ /* 0x000fe400078e0008 */
[----:B------:R-:W-:-:S04]  /*2370*/  IMAD.MOV.U32 R5, RZ, RZ, 0x0 ;  /* 0x00000000ff057424 */ /* 0x000fc800078e00ff */
[----:B------:R-:W-:Y:S05]  /*2380*/  RET.REL.NODEC R4 `(double_cross_backtest_tm_flex_f32) ;  /* 0xffffffdc041c7950 */ /* 0x000fea0003c3ffff */
        .weak           $__internal_2_$__cuda_sm3x_div_rn_noftz_f32_slowpath
        .type           $__internal_2_$__cuda_sm3x_div_rn_noftz_f32_slowpath,@function
        .size           $__internal_2_$__cuda_sm3x_div_rn_noftz_f32_slowpath,(.L_x_54 - $__internal_2_$__cuda_sm3x_div_rn_noftz_f32_slowpath)
$__internal_2_$__cuda_sm3x_div_rn_noftz_f32_slowpath:
[----:B------:R-:W-:Y:S01]  /*2390*/  SHF.R.U32.HI R17, RZ, 0x17, R12 ;  /* 0x00000017ff117819 */ /* 0x000fe2000001160c */
[----:B------:R-:W-:Y:S01]  /*23a0*/  BSSY.RECONVERGENT B4, `(.L_x_32) ;  /* 0x0000063000047945 */ /* 0x000fe20003800200 */
[----:B------:R-:W-:Y:S02]  /*23b0*/  SHF.R.U32.HI R13, RZ, 0x17, R3 ;  /* 0x00000017ff0d7819 */ /* 0x000fe40000011603 */
[----:B------:R-:W-:Y:S02]  /*23c0*/  LOP3.LUT R17, R17, 0xff, RZ, 0xc0, !PT ;  /* 0x000000ff11117812 */ /* 0x000fe400078ec0ff */
[----:B------:R-:W-:Y:S02]  /*23d0*/  LOP3.LUT R19, R13, 0xff, RZ, 0xc0, !PT ;  /* 0x000000ff0d137812 */ /* 0x000fe400078ec0ff */
[----:B------:R-:W-:Y:S01]  /*23e0*/  MOV R18, R3 ;  /* 0x0000000300127202 */ /* 0x000fe20000000f00 */
[----:B------:R-:W-:Y:S02]  /*23f0*/  VIADD R34, R17, 0xffffffff ;  /* 0xffffffff11227836 */ /* 0x000fe40000000000 */
[----:B------:R-:W-:-:S03]  /*2400*/  VIADD R15, R19, 0xffffffff ;  /* 0xffffffff130f7836 */ /* 0x000fc60000000000 */
[----:B------:R-:W-:-:S04]  /*2410*/  ISETP.GT.U32.AND P0, PT, R34, 0xfd, PT ;  /* 0x000000fd2200780c */ /* 0x000fc80003f04070 */
[----:B------:R-:W-:-:S13]  /*2420*/  ISETP.GT.U32.OR P0, PT, R15, 0xfd, P0 ;  /* 0x000000fd0f00780c */ /* 0x000fda0000704470 */
[----:B------:R-:W-:Y:S01]  /*2430*/  @!P0 IMAD.MOV.U32 R13, RZ, RZ, RZ ;  /* 0x000000ffff0d8224 */ /* 0x000fe200078e00ff */
[----:B------:R-:W-:Y:S06]  /*2440*/  @!P0 BRA `(.L_x_33) ;  /* 0x00000000005c8947 */ /* 0x000fec0003800000 */
[----:B------:R-:W-:Y:S02]  /*2450*/  FSETP.GTU.FTZ.AND P0, PT, |R3|, +INF , PT ;  /* 0x7f8000000300780b */ /* 0x000fe40003f1c200 */
[----:B------:R-:W-:-:S04]  /*2460*/  FSETP.GTU.FTZ.AND P1, PT, |R12|, +INF , PT ;  /* 0x7f8000000c00780b */ /* 0x000fc80003f3c200 */
[----:B------:R-:W-:-:S13]  /*2470*/  PLOP3.LUT P0, PT, P0, P1, PT, 0xf8, 0x8f ;  /* 0x00000000008f781c */ /* 0x000fda0000703f70 */
[----:B------:R-:W-:Y:S05]  /*2480*/  @P0 BRA `(.L_x_34) ;  /* 0x00000004004c0947 */ /* 0x000fea0003800000 */
[----:B------:R-:W-:-:S13]  /*2490*/  LOP3.LUT P0, RZ, R12, 0x7fffffff, R18, 0xc8, !PT ;  /* 0x7fffffff0cff7812 */ /* 0x000fda000780c812 */
[----:B------:R-:W-:Y:S05]  /*24a0*/  @!P0 BRA `(.L_x_35) ;  /* 0x00000004003c8947 */ /* 0x000fea0003800000 */
[C---:B------:R-:W-:Y:S02]  /*24b0*/  FSETP.NEU.FTZ.AND P1, PT, |R3|.reuse, +INF , PT ;  /* 0x7f8000000300780b */ /* 0x040fe40003f3d200 */
[----:B------:R-:W-:Y:S02]  /*24c0*/  FSETP.NEU.FTZ.AND P2, PT, |R12|, +INF , PT ;  /* 0x7f8000000c00780b */ /* 0x000fe40003f5d200 */
[----:B------:R-:W-:-:S11]  /*24d0*/  FSETP.NEU.FTZ.AND P0, PT, |R3|, +INF , PT ;  /* 0x7f8000000300780b */ /* 0x000fd60003f1d200 */
[----:B------:R-:W-:Y:S05]  /*24e0*/  @!P2 BRA !P1, `(.L_x_35) ;  /* 0x00000004002ca947 */ /* 0x000fea0004800000 */
[----:B------:R-:W-:-:S04]  /*24f0*/  LOP3.LUT P1, RZ, R18, 0x7fffffff, RZ, 0xc0, !PT ;  /* 0x7fffffff12ff7812 */ /* 0x000fc8000782c0ff */
[----:B------:R-:W-:-:S13]  /*2500*/  PLOP3.LUT P1, PT, P2, P1, PT, 0x2f, 0xf2 ;  /* 0x0000000000f2781c */ /* 0x000fda0001722577 */
[----:B------:R-:W-:Y:S05]  /*2510*/  @P1 BRA `(.L_x_36) ;  /* 0x0000000400181947 */ /* 0x000fea0003800000 */
[----:B------:R-:W-:-:S04]  /*2520*/  LOP3.LUT P1, RZ, R12, 0x7fffffff, RZ, 0xc0, !PT ;  /* 0x7fffffff0cff7812 */ /* 0x000fc8000782c0ff */
[----:B------:R-:W-:-:S13]  /*2530*/  PLOP3.LUT P0, PT, P0, P1, PT, 0x2f, 0xf2 ;  /* 0x0000000000f2781c */ /* 0x000fda0000702577 */
[----:B------:R-:W-:Y:S05]  /*2540*/  @P0 BRA `(.L_x_37) ;  /* 0x0000000400000947 */ /* 0x000fea0003800000 */
[----:B------:R-:W-:Y:S02]  /*2550*/  ISETP.GE.AND P0, PT, R15, RZ, PT ;  /* 0x000000ff0f00720c */ /* 0x000fe40003f06270 */
[----:B------:R-:W-:-:S11]  /*2560*/  ISETP.GE.AND P1, PT, R34, RZ, PT ;  /* 0x000000ff2200720c */ /* 0x000fd60003f26270 */
[----:B------:R-:W-:Y:S02]  /*2570*/  @P0 IMAD.MOV.U32 R13, RZ, RZ, RZ ;  /* 0x000000ffff0d0224 */ /* 0x000fe400078e00ff */
[----:B------:R-:W-:Y:S01]  /*2580*/  @!P0 FFMA R18, R3, 1.84467440737095516160e+19, RZ ;  /* 0x5f80000003128823 */ /* 0x000fe200000000ff */
[----:B------:R-:W-:Y:S02]  /*2590*/  @!P0 IMAD.MOV.U32 R13, RZ, RZ, -0x40 ;  /* 0xffffffc0ff0d8424 */ /* 0x000fe400078e00ff */
[----:B------:R-:W-:Y:S02]  /*25a0*/  @!P1 FFMA R12, R12, 1.84467440737095516160e+19, RZ ;  /* 0x5f8000000c0c9823 */ /* 0x000fe400000000ff */
[----:B------:R-:W-:-:S07]  /*25b0*/  @!P1 VIADD R13, R13, 0x40 ;  /* 0x000000400d0d9836 */ /* 0x000fce0000000000 */
.L_x_33:
[----:B------:R-:W-:Y:S01]  /*25c0*/  LEA R15, R17, 0xc0800000, 0x17 ;  /* 0xc0800000110f7811 */ /* 0x000fe200078eb8ff */
[----:B------:R-:W-:Y:S01]  /*25d0*/  BSSY.RECONVERGENT B5, `(.L_x_38) ;  /* 0x0000036000057945 */ /* 0x000fe20003800200 */
[----:B------:R-:W-:-:S03]  /*25e0*/  IADD3 R19, PT, PT, R19, -0x7f, RZ ;  /* 0xffffff8113137810 */ /* 0x000fc60007ffe0ff */
[----:B------:R-:W-:Y:S01]  /*25f0*/  IMAD.IADD R34, R12, 0x1, -R15 ;  /* 0x000000010c227824 */ /* 0x000fe200078e0a0f */
[----:B------:R-:W-:-:S03]  /*2600*/  IADD3 R36, PT, PT, R19, 0x7f, -R17 ;  /* 0x0000007f13247810 */ /* 0x000fc60007ffe811 */
[----:B------:R-:W0:Y:S01]  /*2610*/  MUFU.RCP R15, R34 ;  /* 0x00000022000f7308 */ /* 0x000e220000001000 */
[----:B------:R-:W-:Y:S01]  /*2620*/  FADD.FTZ R39, -R34, -RZ ;  /* 0x800000ff22277221 */ /* 0x000fe20000010100 */
[----:B------:R-:W-:-:S03]  /*2630*/  IMAD.IADD R36, R36, 0x1, R13 ;  /* 0x0000000124247824 */ /* 0x000fc600078e020d */
[----:B0-----:R-:W-:-:S04]  /*2640*/  FFMA R12, R15, R39, 1 ;  /* 0x3f8000000f0c7423 */ /* 0x001fc80000000027 */
[----:B------:R-:W-:Y:S01]  /*2650*/  FFMA R15, R15, R12, R15 ;  /* 0x0000000c0f0f7223 */ /* 0x000fe2000000000f */
[----:B------:R-:W-:-:S04]  /*2660*/  IMAD R12, R19, -0x800000, R18 ;  /* 0xff800000130c7824 */ /* 0x000fc800078e0212 */
[----:B------:R-:W-:-:S04]  /*2670*/  FFMA R18, R12, R15, RZ ;  /* 0x0000000f0c127223 */ /* 0x000fc800000000ff */
[----:B------:R-:W-:-:S04]  /*2680*/  FFMA R17, R39, R18, R12 ;  /* 0x0000001227117223 */ /* 0x000fc8000000000c */
[----:B------:R-:W-:-:S04]  /*2690*/  FFMA R18, R15, R17, R18 ;  /* 0x000000110f127223 */ /* 0x000fc80000000012 */
[----:B------:R-:W-:-:S04]  /*26a0*/  FFMA R39, R39, R18, R12 ;  /* 0x0000001227277223 */ /* 0x000fc8000000000c */
[----:B------:R-:W-:-:S05]  /*26b0*/  FFMA R12, R15, R39, R18 ;  /* 0x000000270f0c7223 */ /* 0x000fca0000000012 */
[----:B------:R-:W-:-:S04]  /*26c0*/  SHF.R.U32.HI R13, RZ, 0x17, R12 ;  /* 0x00000017ff0d7819 */ /* 0x000fc8000001160c */
[----:B------:R-:W-:-:S05]  /*26d0*/  LOP3.LUT R13, R13, 0xff, RZ, 0xc0, !PT ;  /* 0x000000ff0d0d7812 */ /* 0x000fca00078ec0ff */
[----:B------:R-:W-:-:S04]  /*26e0*/  IMAD.IADD R34, R13, 0x1, R36 ;  /* 0x000000010d227824 */ /* 0x000fc800078e0224 */
[----:B------:R-:W-:-:S05]  /*26f0*/  VIADD R13, R34, 0xffffffff ;  /* 0xffffffff220d7836 */ /* 0x000fca0000000000 */
[----:B------:R-:W-:-:S13]  /*2700*/  ISETP.GE.U32.AND P0, PT, R13, 0xfe, PT ;  /* 0x000000fe0d00780c */ /* 0x000fda0003f06070 */
[----:B------:R-:W-:Y:S05]  /*2710*/  @!P0 BRA `(.L_x_39) ;  /* 0x0000000000808947 */ /* 0x000fea0003800000 */
[----:B------:R-:W-:-:S13]  /*2720*/  ISETP.GT.AND P0, PT, R34, 0xfe, PT ;  /* 0x000000fe2200780c */ /* 0x000fda0003f04270 */
[----:B------:R-:W-:Y:S05]  /*2730*/  @P0 BRA `(.L_x_40) ;  /* 0x00000000006c0947 */ /* 0x000fea0003800000 */
[----:B------:R-:W-:-:S13]  /*2740*/  ISETP.GE.AND P0, PT, R34, 0x1, PT ;  /* 0x000000012200780c */ /* 0x000fda0003f06270 */
[----:B------:R-:W-:Y:S05]  /*2750*/  @P0 BRA `(.L_x_41) ;  /* 0x0000000000740947 */ /* 0x000fea0003800000 */
[----:B------:R-:W-:Y:S02]  /*2760*/  ISETP.GE.AND P0, PT, R34, -0x18, PT ;  /* 0xffffffe82200780c */ /* 0x000fe40003f06270 */
[----:B------:R-:W-:-:S11]  /*2770*/  LOP3.LUT R12, R12, 0x80000000, RZ, 0xc0, !PT ;  /* 0x800000000c0c7812 */ /* 0x000fd600078ec0ff */
[----:B------:R-:W-:Y:S05]  /*2780*/  @!P0 BRA `(.L_x_41) ;  /* 0x0000000000688947 */ /* 0x000fea0003800000 */
[CCC-:B------:R-:W-:Y:S01]  /*2790*/  FFMA.RZ R17, R15.reuse, R39.reuse, R18.reuse ;  /* 0x000000270f117223 */ /* 0x1c0fe2000000c012 */
[CCC-:B------:R-:W-:Y:S01]  /*27a0*/  FFMA.RP R13, R15.reuse, R39.reuse, R18.reuse ;  /* 0x000000270f0d7223 */ /* 0x1c0fe20000008012 */
[----:B------:R-:W-:Y:S01]  /*27b0*/  FFMA.RM R18, R15, R39, R18 ;  /* 0x000000270f127223 */ /* 0x000fe20000004012 */
[C---:B------:R-:W-:Y:S02]  /*27c0*/  ISETP.NE.AND P2, PT, R34.reuse, RZ, PT ;  /* 0x000000ff2200720c */ /* 0x040fe40003f45270 */
[----:B------:R-:W-:Y:S02]  /*27d0*/  LOP3.LUT R17, R17, 0x7fffff, RZ, 0xc0, !PT ;  /* 0x007fffff11117812 */ /* 0x000fe400078ec0ff */
[----:B------:R-:W-:Y:S01]  /*27e0*/  FSETP.NEU.FTZ.AND P0, PT, R13, R18, PT ;  /* 0x000000120d00720b */ /* 0x000fe20003f1d000 */
[C---:B------:R-:W-:Y:S01]  /*27f0*/  VIADD R18, R34.reuse, 0x20 ;  /* 0x0000002022127836 */ /* 0x040fe20000000000 */
[----:B------:R-:W-:Y:S02]  /*2800*/  LOP3.LUT R17, R17, 0x800000, RZ, 0xfc, !PT ;  /* 0x0080000011117812 */ /* 0x000fe400078efcff */
[----:B------:R-:W-:Y:S01]  /*2810*/  ISETP.NE.AND P1, PT, R34, RZ, PT ;  /* 0x000000ff2200720c */ /* 0x000fe20003f25270 */
[----:B------:R-:W-:Y:S01]  /*2820*/  IMAD.MOV R34, RZ, RZ, -R34 ;  /* 0x000000ffff227224 */ /* 0x000fe200078e0a22 */
[----:B------:R-:W-:-:S04]  /*2830*/  SHF.L.U32 R18, R17, R18, RZ ;  /* 0x0000001211127219 */ /* 0x000fc800000006ff */
[----:B------:R-:W-:Y:S02]  /*2840*/  SEL R34, R34, RZ, P2 ;  /* 0x000000ff22227207 */ /* 0x000fe40001000000 */
[----:B------:R-:W-:Y:S02]  /*2850*/  ISETP.NE.AND P1, PT, R18, RZ, P1 ;  /* 0x000000ff1200720c */ /* 0x000fe40000f25270 */
[----:B------:R-:W-:Y:S02]  /*2860*/  SHF.R.U32.HI R34, RZ, R34, R17 ;  /* 0x00000022ff227219 */ /* 0x000fe40000011611 */
[----:B------:R-:W-:Y:S02]  /*2870*/  PLOP3.LUT P0, PT, P0, P1, PT, 0xf8, 0x8f ;  /* 0x00000000008f781c */ /* 0x000fe40000703f70 */
[----:B------:R-:W-:Y:S02]  /*2880*/  SHF.R.U32.HI R18, RZ, 0x1, R34 ;  /* 0x00000001ff127819 */ /* 0x000fe40000011622 */
[----:B------:R-:W-:-:S04]  /*2890*/  SEL R13, RZ, 0x1, !P0 ;  /* 0x00000001ff0d7807 */ /* 0x000fc80004000000 */
[----:B------:R-:W-:-:S04]  /*28a0*/  LOP3.LUT R13, R13, 0x1, R18, 0xf8, !PT ;  /* 0x000000010d0d7812 */ /* 0x000fc800078ef812 */
[----:B------:R-:W-:-:S04]  /*28b0*/  LOP3.LUT R13, R13, R34, RZ, 0xc0, !PT ;  /* 0x000000220d0d7212 */ /* 0x000fc800078ec0ff */
[----:B------:R-:W-:-:S04]  /*28c0*/  IADD3 R13, PT, PT, R18, R13, RZ ;  /* 0x0000000d120d7210 */ /* 0x000fc80007ffe0ff */
[----:B------:R-:W-:Y:S01]  /*28d0*/  LOP3.LUT R12, R13, R12, RZ, 0xfc, !PT ;  /* 0x0000000c0d0c7212 */ /* 0x000fe200078efcff */
[----:B------:R-:W-:Y:S06]  /*28e0*/  BRA `(.L_x_41) ;  /* 0x0000000000107947 */ /* 0x000fec0003800000 */
.L_x_40:
[----:B------:R-:W-:-:S04]  /*28f0*/  LOP3.LUT R12, R12, 0x80000000, RZ, 0xc0, !PT ;  /* 0x800000000c0c7812 */ /* 0x000fc800078ec0ff */
[----:B------:R-:W-:Y:S01]  /*2900*/  LOP3.LUT R12, R12, 0x7f800000, RZ, 0xfc, !PT ;  /* 0x7f8000000c0c7812 */ /* 0x000fe200078efcff */
[----:B------:R-:W-:Y:S06]  /*2910*/  BRA `(.L_x_41) ;  /* 0x0000000000047947 */ /* 0x000fec0003800000 */
.L_x_39:
[----:B------:R-:W-:-:S07]  /*2920*/  IMAD R12, R36, 0x800000, R12 ;  /* 0x00800000240c7824 */ /* 0x000fce00078e020c */
.L_x_41:
[----:B------:R-:W-:Y:S05]  /*2930*/  BSYNC.RECONVERGENT B5 ;  /* 0x0000000000057941 */ /* 0x000fea0003800200 */
.L_x_38:
[----:B------:R-:W-:Y:S05]  /*2940*/  BRA `(.L_x_42) ;  /* 0x0000000000207947 */ /* 0x000fea0003800000 */
.L_x_37:
[----:B------:R-:W-:-:S04]  /*2950*/  LOP3.LUT R12, R12, 0x80000000, R18, 0x48, !PT ;  /* 0x800000000c0c7812 */ /* 0x000fc800078e4812 */
[----:B------:R-:W-:Y:S01]  /*2960*/  LOP3.LUT R12, R12, 0x7f800000, RZ, 0xfc, !PT ;  /* 0x7f8000000c0c7812 */ /* 0x000fe200078efcff */
[----:B------:R-:W-:Y:S06]  /*2970*/  BRA `(.L_x_42) ;  /* 0x0000000000147947 */ /* 0x000fec0003800000 */
.L_x_36:
[----:B------:R-:W-:Y:S01]  /*2980*/  LOP3.LUT R12, R12, 0x80000000, R18, 0x48, !PT ;  /* 0x800000000c0c7812 */ /* 0x000fe200078e4812 */
[----:B------:R-:W-:Y:S06]  /*2990*/  BRA `(.L_x_42) ;  /* 0x00000000000c7947 */ /* 0x000fec0003800000 */
.L_x_35:
[----:B------:R-:W0:Y:S01]  /*29a0*/  MUFU.RSQ R12, -QNAN ;  /* 0xffc00000000c7908 */ /* 0x000e220000001400 */
[----:B------:R-:W-:Y:S05]  /*29b0*/  BRA `(.L_x_42) ;  /* 0x0000000000047947 */ /* 0x000fea0003800000 */
.L_x_34:
[----:B------:R-:W-:-:S07]  /*29c0*/  FADD.FTZ R12, R3, R12 ;  /* 0x0000000c030c7221 */ /* 0x000fce0000010000 */
.L_x_42:
[----:B------:R-:W-:Y:S05]  /*29d0*/  BSYNC.RECONVERGENT B4 ;  /* 0x0000000000047941 */ /* 0x000fea0003800200 */
.L_x_32:
[----:B0-----:R-:W-:Y:S02]  /*29e0*/  IMAD.MOV.U32 R15, RZ, RZ, R12 ;  /* 0x000000ffff0f7224 */ /* 0x001fe400078e000c */
[----:B------:R-:W-:Y:S02]  /*29f0*/  IMAD.MOV.U32 R12, RZ, RZ, R14 ;  /* 0x000000ffff0c7224 */ /* 0x000fe400078e000e */
[----:B------:R-:W-:-:S04]  /*2a00*/  IMAD.MOV.U32 R13, RZ, RZ, 0x0 ;  /* 0x00000000ff0d7424 */ /* 0x000fc800078e00ff */
[----:B------:R-:W-:Y:S05]  /*2a10*/  RET.REL.NODEC R12 `(double_cross_backtest_tm_flex_f32) ;  /* 0xffffffd40c787950 */ /* 0x000fea0003c3ffff */
.L_x_43:
[----:B------:R-:W-:-:S00]  /*2a20*/  BRA `(.L_x_43) ;  /* 0xfffffffc00fc7947 */ /* 0x000fc0000383ffff */
[----:B------:R-:W-:-:S00]  /*2a30*/  NOP ;  /* 0x0000000000007918 */ /* 0x000fc00000000000 */
        /* <DEDUP_REMOVED lines=12> */
.L_x_54:


//--------------------- .text.compute_log_returns_f32 --------------------------
	.section	.text.compute_log_returns_f32,"ax",@progbits
	.align	128
        .global         compute_log_returns_f32
        .type           compute_log_returns_f32,@function
        .size           compute_log_returns_f32,(.L_x_56 - compute_log_returns_f32)
        .other          compute_log_returns_f32,@"STO_CUDA_ENTRY STV_DEFAULT"
compute_log_returns_f32:
.text.compute_log_returns_f32:
[----:B------:R-:W-:Y:S01]  /*0000*/  LDC R1, c[0x0][0x37c] ;  /* 0x0000df00ff017b82 */ /* 0x000fe20000000800 */
[----:B------:R-:W0:Y:S07]  /*0010*/  S2R R9, SR_TID.X ;  /* 0x0000000000097919 */ /* 0x000e2e0000002100 */
[----:B------:R-:W0:Y:S01]  /*0020*/  S2UR UR4, SR_CTAID.X ;  /* 0x00000000000479c3 */ /* 0x000e220000002500 */
[----:B------:R-:W1:Y:S07]  /*0030*/  LDCU UR5, c[0x0][0x388] ;  /* 0x00007100ff0577ac */ /* 0x000e6e0008000800 */
[----:B------:R-:W0:Y:S02]  /*0040*/  LDC R0, c[0x0][0x360] ;  /* 0x0000d800ff007b82 */ /* 0x000e240000000800 */
[----:B0-----:R-:W-:-:S05]  /*0050*/  IMAD R9, R0, UR4, R9 ;  /* 0x0000000400097c24 */ /* 0x001fca000f8e0209 */
[----:B-1----:R-:W-:-:S13]  /*0060*/  ISETP.GE.AND P0, PT, R9, UR5, PT ;  /* 0x0000000509007c0c */ /* 0x002fda000bf06270 */
[----:B------:R-:W-:Y:S05]  /*0070*/  @P0 EXIT ;  /* 0x000000000000094d */ /* 0x000fea0003800000 */
[----:B------:R-:W0:Y:S01]  /*0080*/  LDC.64 R2, c[0x0][0x380] ;  /* 0x0000e000ff027b82 */ /* 0x000e220000000a00 */
[----:B------:R-:W1:Y:S01]  /*0090*/  LDCU UR4, c[0x0][0x370] ;  /* 0x00006e00ff0477ac */ /* 0x000e620008000800 */
[----:B------:R-:W2:Y:S06]  /*00a0*/  LDCU.64 UR6, c[0x0][0x358] ;  /* 0x00006b00ff0677ac */ /* 0x000eac0008000a00 */
[----:B------:R-:W3:Y:S01]  /*00b0*/  LDC.64 R4, c[0x0][0x390] ;  /* 0x0000e400ff047b82 */ /* 0x000ee20000000a00 */
[----:B------:R-:W4:Y:S01]  /*00c0*/  LDCU UR5, c[0x0][0x388] ;  /* 0x00007100ff0577ac */ /* 0x000f220008000800 */
[----:B-1----:R-:W-:-:S07]  /*00d0*/  IMAD R0, R0, UR4, RZ ;  /* 0x0000000400007c24 */ /* 0x002fce000f8e02ff */
.L_x_48:
[----:B------:R-:W-:Y:S01]  /*00e0*/  ISETP.NE.AND P0, PT, R9, RZ, PT ;  /* 0x000000ff0900720c */ /* 0x000fe20003f05270 */
[----:B------:R-:W-:-:S12]  /*00f0*/  BSSY.RECONVERGENT B0, `(.L_x_44) ;  /* 0x0000044000007945 */ /* 0x000fd80003800200 */
[----:B-12---:R-:W2:Y:S02]  /*0100*/  @!P0 LDC.64 R6, c[0x0][0x390] ;  /* 0x0000e400ff068b82 */ /* 0x006ea40000000a00 */
[----:B--2---:R1:W-:Y:S01]  /*0110*/  @!P0 STG.E desc[UR6][R6.64], RZ ;  /* 0x000000ff06008986 */ /* 0x0043e2000c101906 */
[----:B------:R-:W-:Y:S05]  /*0120*/  @!P0 BRA `(.L_x_45) ;  /* 0x0000000400008947 */ /* 0x000fea0003800000 */
[----:B0-----:R-:W-:-:S05]  /*0130*/  IMAD.WIDE R12, R9, 0x4, R2 ;  /* 0x00000004090c7825 */ /* 0x001fca00078e0202 */
[----:B------:R-:W2:Y:S04]  /*0140*/  LDG.E.CONSTANT R8, desc[UR6][R12.64+-0x4] ;  /* 0xfffffc060c087981 */ /* 0x000ea8000c1e9900 */
[----:B------:R-:W5:Y:S01]  /*0150*/  LDG.E.CONSTANT R10, desc[UR6][R12.64] ;  /* 0x000000060c0a7981 */ /* 0x000f62000c1e9900 */
[----:B------:R-:W-:Y:S01]  /*0160*/  BSSY.RECONVERGENT B1, `(.L_x_46) ;  /* 0x000003b000017945 */ /* 0x000fe20003800200 */
[----:B------:R-:W-:Y:S02]  /*0170*/  HFMA2 R11, -RZ, RZ, 0, 0 ;  /* 0x00000000ff0b7431 */ /* 0x000fe400000001ff */
[----:B-1-3--:R-:W-:Y:S01]  /*0180*/  IMAD.WIDE R6, R9, 0x4, R4 ;  /* 0x0000000409067825 */ /* 0x00afe200078e0204 */
[----:B--2---:R-:W-:-:S04]  /*0190*/  FSETP.GT.AND P0, PT, R8, RZ, PT ;  /* 0x000000ff0800720b */ /* 0x004fc80003f04000 */
[----:B-----5:R-:W-:-:S04]  /*01a0*/  FSETP.LEU.OR P0, PT, R10, RZ, !P0 ;  /* 0x000000ff0a00720b */ /* 0x020fc8000470b400 */
[----:B------:R-:W-:-:S04]  /*01b0*/  FSETP.EQU.OR P0, PT, |R10|, +INF , P0 ;  /* 0x7f8000000a00780b */ /* 0x000fc8000070a600 */
[----:B------:R-:W-:-:S13]  /*01c0*/  FSETP.EQU.OR P0, PT, |R8|, +INF , P0 ;  /* 0x7f8000000800780b */ /* 0x000fda000070a600 */
[----:B------:R-:W-:Y:S05]  /*01d0*/  @P0 BRA `(.L_x_47) ;  /* 0x0000000000cc0947 */ /* 0x000fea0003800000 */
[----:B------:R-:W-:Y:S02]  /*01e0*/  FSETP.GEU.AND P0, PT, R10, 1.175494350822287508e-38, PT ;  /* 0x008000000a00780b */ /* 0x000fe40003f0e000 */
[----:B------:R-:W-:Y:S02]  /*01f0*/  FSETP.GEU.AND P1, PT, R8, 1.175494350822287508e-38, PT ;  /* 0x008000000800780b */ /* 0x000fe40003f2e000 */
[----:B------:R-:W-:Y:S02]  /*0200*/  MOV R14, 0x3e055027 ;  /* 0x3e055027000e7802 */ /* 0x000fe40000000f00 */
[----:B------:R-:W-:-:S07]  /*0210*/  FSEL R16, RZ, -23, P1 ;  /* 0xc1b80000ff107808 */ /* 0x000fce0000800000 */
[----:B------:R-:W-:Y:S02]  /*0220*/  @!P0 FMUL R10, R10, 8388608 ;  /* 0x4b0000000a0a8820 */ /* 0x000fe40000400000 */
[----:B------:R-:W-:-:S03]  /*0230*/  @!P1 FMUL R8, R8, 8388608 ;  /* 0x4b00000008089820 */ /* 0x000fc60000400000 */
[----:B------:R-:W-:Y:S02]  /*0240*/  IADD3 R15, PT, PT, R10, -0x3f2aaaab, RZ ;  /* 0xc0d555550a0f7810 */ /* 0x000fe40007ffe0ff */
[----:B------:R-:W-:Y:S02]  /*0250*/  IADD3 R13, PT, PT, R8, -0x3f2aaaab, RZ ;  /* 0xc0d55555080d7810 */ /* 0x000fe40007ffe0ff */
[----:B------:R-:W-:Y:S02]  /*0260*/  LOP3.LUT R15, R15, 0xff800000, RZ, 0xc0, !PT ;  /* 0xff8000000f0f7812 */ /* 0x000fe400078ec0ff */
[----:B------:R-:W-:Y:S02]  /*0270*/  LOP3.LUT R13, R13, 0xff800000, RZ, 0xc0, !PT ;  /* 0xff8000000d0d7812 */ /* 0x000fe400078ec0ff */
[----:B------:R-:W-:Y:S02]  /*0280*/  IADD3 R12, PT, PT, R10, -R15, RZ ;  /* 0x8000000f0a0c7210 */ /* 0x000fe40007ffe0ff */
[----:B------:R-:W-:-:S02]  /*0290*/  IADD3 R11, PT, PT, R8, -R13, RZ ;  /* 0x8000000d080b7210 */ /* 0x000fc40007ffe0ff */
[----:B------:R-:W-:Y:S01]  /*02a0*/  ISETP.GT.U32.AND P1, PT, R10, 0x7f7fffff, PT ;  /* 0x7f7fffff0a00780c */ /* 0x000fe20003f24070 */
[----:B------:R-:W-:Y:S01]  /*02b0*/  FADD R12, R12, -1 ;  /* 0xbf8000000c0c7421 */ /* 0x000fe20000000000 */
[----:B------:R-:W-:Y:S01]  /*02c0*/  ISETP.GT.U32.AND P2, PT, R8, 0x7f7fffff, PT ;  /* 0x7f7fffff0800780c */ /* 0x000fe20003f44070 */
[----:B------:R-:W-:Y:S01]  /*02d0*/  FADD R11, R11, -1 ;  /* 0xbf8000000b0b7421 */ /* 0x000fe20000000000 */
[----:B------:R-:W-:Y:S01]  /*02e0*/  I2FP.F32.S32 R15, R15 ;  /* 0x0000000f000f7245 */ /* 0x000fe20000201400 */
[CC--:B------:R-:W-:Y:S01]  /*02f0*/  FFMA R17, R12.reuse, -R14.reuse, 0.14084610342979431152 ;  /* 0x3e1039f60c117423 */ /* 0x0c0fe2000000080e */
[----:B------:R-:W-:Y:S01]  /*0300*/  I2FP.F32.S32 R13, R13 ;  /* 0x0000000d000d7245 */ /* 0x000fe20000201400 */
[C---:B------:R-:W-:Y:S02]  /*0310*/  FFMA R14, R11.reuse, -R14, 0.14084610342979431152 ;  /* 0x3e1039f60b0e7423 */ /* 0x040fe4000000080e */
[C---:B------:R-:W-:Y:S02]  /*0320*/  FFMA R17, R12.reuse, R17, -0.12148627638816833496 ;  /* 0xbdf8cdcc0c117423 */ /* 0x040fe40000000011 */
[----:B------:R-:W-:Y:S01]  /*0330*/  FFMA R14, R11, R14, -0.12148627638816833496 ;  /* 0xbdf8cdcc0b0e7423 */ /* 0x000fe2000000000e */
[----:B------:R-:W-:Y:S01]  /*0340*/  FFMA R13, R13, 1.1920928955078125e-07, R16 ;  /* 0x340000000d0d7823 */ /* 0x000fe20000000010 */
[----:B------:R-:W-:-:S02]  /*0350*/  FFMA R17, R12, R17, 0.13980610668659210205 ;  /* 0x3e0f29550c117423 */ /* 0x000fc40000000011 */
[C---:B------:R-:W-:Y:S02]  /*0360*/  FFMA R14, R11.reuse, R14, 0.13980610668659210205 ;  /* 0x3e0f29550b0e7423 */ /* 0x040fe4000000000e */
[C---:B------:R-:W-:Y:S02]  /*0370*/  FFMA R17, R12.reuse, R17, -0.16684235632419586182 ;  /* 0xbe2ad8b90c117423 */ /* 0x040fe40000000011 */
[C---:B------:R-:W-:Y:S02]  /*0380*/  FFMA R14, R11.reuse, R14, -0.16684235632419586182 ;  /* 0xbe2ad8b90b0e7423 */ /* 0x040fe4000000000e */
[C---:B------:R-:W-:Y:S02]  /*0390*/  FFMA R17, R12.reuse, R17, 0.20012299716472625732 ;  /* 0x3e4ced0b0c117423 */ /* 0x040fe40000000011 */
[----:B------:R-:W-:Y:S02]  /*03a0*/  FFMA R14, R11, R14, 0.20012299716472625732 ;  /* 0x3e4ced0b0b0e7423 */ /* 0x000fe4000000000e */
[----:B------:R-:W-:-:S02]  /*03b0*/  FFMA R17, R12, R17, -0.24999669194221496582 ;  /* 0xbe7fff220c117423 */ /* 0x000fc40000000011 */
[C---:B------:R-:W-:Y:S01]  /*03c0*/  FFMA R18, R11.reuse, R14, -0.24999669194221496582 ;  /* 0xbe7fff220b127423 */ /* 0x040fe2000000000e */
[----:B------:R-:W-:Y:S01]  /*03d0*/  FSEL R14, RZ, -23, P0 ;  /* 0xc1b80000ff0e7808 */ /* 0x000fe20000000000 */
[----:B------:R-:W-:Y:S01]  /*03e0*/  FFMA R17, R12, R17, 0.33333182334899902344 ;  /* 0x3eaaaa780c117423 */ /* 0x000fe20000000011 */
[----:B------:R-:W-:Y:S01]  /*03f0*/  FSETP.NEU.AND P0, PT, R10, RZ, PT ;  /* 0x000000ff0a00720b */ /* 0x000fe20003f0d000 */
[----:B------:R-:W-:Y:S02]  /*0400*/  FFMA R18, R11, R18, 0.33333182334899902344 ;  /* 0x3eaaaa780b127423 */ /* 0x000fe40000000012 */
[C---:B------:R-:W-:Y:S01]  /*0410*/  FFMA R17, R12.reuse, R17, -0.5 ;  /* 0xbf0000000c117423 */ /* 0x040fe20000000011 */
[----:B------:R-:W-:Y:S01]  /*0420*/  FFMA R14, R15, 1.1920928955078125e-07, R14 ;  /* 0x340000000f0e7823 */ /* 0x000fe2000000000e */
[----:B------:R-:W-:Y:S02]  /*0430*/  FFMA R18, R11, R18, -0.5 ;  /* 0xbf0000000b127423 */ /* 0x000fe40000000012 */
[----:B------:R-:W-:-:S02]  /*0440*/  FMUL R17, R12, R17 ;  /* 0x000000110c117220 */ /* 0x000fc40000400000 */
[C---:B------:R-:W-:Y:S02]  /*0450*/  FMUL R18, R11.reuse, R18 ;  /* 0x000000120b127220 */ /* 0x040fe40000400000 */
[----:B------:R-:W-:Y:S02]  /*0460*/  FFMA R17, R12, R17, R12 ;  /* 0x000000110c117223 */ /* 0x000fe4000000000c */
[----:B------:R-:W-:Y:S01]  /*0470*/  FFMA R18, R11, R18, R11 ;  /* 0x000000120b127223 */ /* 0x000fe2000000000b */
[----:B------:R-:W-:Y:S01]  /*0480*/  MOV R11, 0x7f800000 ;  /* 0x7f800000000b7802 */ /* 0x000fe20000000f00 */
[----:B------:R-:W-:Y:S02]  /*0490*/  FFMA R14, R14, 0.69314718246459960938, R17 ;  /* 0x3f3172180e0e7823 */ /* 0x000fe40000000011 */
[----:B------:R-:W-:Y:S02]  /*04a0*/  FFMA R13, R13, 0.69314718246459960938, R18 ;  /* 0x3f3172180d0d7823 */ /* 0x000fe40000000012 */
[-C--:B------:R-:W-:Y:S01]  /*04b0*/  @P1 FFMA R14, R10, R11.reuse, +INF ;  /* 0x7f8000000a0e1423 */ /* 0x080fe2000000000b */
[C---:B------:R-:W-:Y:S01]  /*04c0*/  @P2 FFMA R13, R8.reuse, R11, +INF ;  /* 0x7f800000080d2423 */ /* 0x040fe2000000000b */
[----:B------:R-:W-:-:S03]  /*04d0*/  FSETP.NEU.AND P1, PT, R8, RZ, PT ;  /* 0x000000ff0800720b */ /* 0x000fc60003f2d000 */
[----:B------:R-:W-:Y:S02]  /*04e0*/  FSEL R14, R14, -INF , P0 ;  /* 0xff8000000e0e7808 */ /* 0x000fe40000000000 */
[----:B------:R-:W-:-:S05]  /*04f0*/  FSEL R13, R13, -INF , P1 ;  /* 0xff8000000d0d7808 */ /* 0x000fca0000800000 */
[----:B------:R-:W-:-:S07]  /*0500*/  FADD R11, R14, -R13 ;  /* 0x8000000d0e0b7221 */ /* 0x000fce0000000000 */
.L_x_47:
[----:B----4-:R-:W-:Y:S05]  /*0510*/  BSYNC.RECONVERGENT B1 ;  /* 0x0000000000017941 */ /* 0x010fea0003800200 */
.L_x_46:
[----:B------:R2:W-:Y:S02]  /*0520*/  STG.E desc[UR6][R6.64], R11 ;  /* 0x0000000b06007986 */ /* 0x0005e4000c101906 */
.L_x_45:
[----:B----4-:R-:W-:Y:S05]  /*0530*/  BSYNC.RECONVERGENT B0 ;  /* 0x0000000000007941 */ /* 0x010fea0003800200 */
.L_x_44:
[----:B------:R-:W-:-:S04]  /*0540*/  IADD3 R9, PT, PT, R0, R9, RZ ;  /* 0x0000000900097210 */ /* 0x000fc80007ffe0ff */
[----:B------:R-:W-:-:S13]  /*0550*/  ISETP.GE.AND P0, PT, R9, UR5, PT ;  /* 0x0000000509007c0c */ /* 0x000fda000bf06270 */
[----:B------:R-:W-:Y:S05]  /*0560*/  @!P0 BRA `(.L_x_48) ;  /* 0xfffffff800dc8947 */ /* 0x000fea000383ffff */
[----:B------:R-:W-:Y:S05]  /*0570*/  EXIT ;  /* 0x000000000000794d */ /* 0x000fea0003800000 */
.L_x_49:
        /* <DEDUP_REMOVED lines=16> */
.L_x_56:


//--------------------- .text.transpose_row_to_tm --------------------------
	.section	.text.transpose_row_to_tm,"ax",@progbits
	.align	128
        .global         transpose_row_to_tm
        .type           transpose_row_to_tm,@function
        .size           transpose_row_to_tm,(.L_x_57 - transpose_row_to_tm)
        .other          transpose_row_to_tm,@"STO_CUDA_ENTRY STV_DEFAULT"
transpose_row_to_tm:
.text.transpose_row_to_tm:
[----:B------:R-:W-:Y:S01]  /*0000*/  LDC R1, c[0x0][0x37c] ;  /* 0x0000df00ff017b82 */ /* 0x000fe20000000800 */
[----:B------:R-:W0:Y:S07]  /*0010*/  S2R R9, SR_TID.X ;  /* 0x0000000000097919 */ /* 0x000e2e0000002100 */
[----:B------:R-:W0:Y:S08]  /*0020*/  S2UR UR4, SR_CTAID.X ;  /* 0x00000000000479c3 */ /* 0x000e300000002500 */
[----:B------:R-:W0:Y:S08]  /*0030*/  LDC R8, c[0x0][0x360] ;  /* 0x0000d800ff087b82 */ /* 0x000e300000000800 */
[----:B------:R-:W1:Y:S01]  /*0040*/  LDC.64 R4, c[0x0][0x388] ;  /* 0x0000e200ff047b82 */ /* 0x000e620000000a00 */
[----:B0-----:R-:W-:-:S02]  /*0050*/  IMAD R9, R8, UR4, R9 ;  /* 0x0000000408097c24 */ /* 0x001fc4000f8e0209 */
[----:B-1----:R-:W-:-:S05]  /*0060*/  IMAD R0, R5, R4, RZ ;  /* 0x0000000405007224 */ /* 0x002fca00078e02ff */
[----:B------:R-:W-:-:S13]  /*0070*/  ISETP.GE.AND P0, PT, R9, R0, PT ;  /* 0x000000000900720c */ /* 0x000fda0003f06270 */
[----:B------:R-:W-:Y:S05]  /*0080*/  @P0 EXIT ;  /* 0x000000000000094d */ /* 0x000fea0003800000 */
[-C--:B------:R-:W-:Y:S01]  /*0090*/  IABS R2, R5.reuse ;  /* 0x0000000500027213 */ /* 0x080fe20000000000 */
[----:B------:R-:W0:Y:S01]  /*00a0*/  LDC R3, c[0x0][0x38c] ;  /* 0x0000e300ff037b82 */ /* 0x000e220000000800 */
[----:B------:R-:W1:Y:S01]  /*00b0*/  LDCU UR4, c[0x0][0x370] ;  /* 0x00006e00ff0477ac */ /* 0x000e620008000800 */
[----:B------:R-:W-:Y:S01]  /*00c0*/  ISETP.NE.AND P0, PT, R5, RZ, PT ;  /* 0x000000ff0500720c */ /* 0x000fe20003f05270 */
[----:B------:R-:W2:Y:S01]  /*00d0*/  I2F.RP R4, R2 ;  /* 0x0000000200047306 */ /* 0x000ea20000209400 */
[----:B------:R-:W-:Y:S01]  /*00e0*/  LOP3.LUT R5, RZ, R5, RZ, 0x33, !PT ;  /* 0x00000005ff057212 */ /* 0x000fe200078e33ff */
[----:B------:R-:W3:Y:S01]  /*00f0*/  LDCU.64 UR6, c[0x0][0x358] ;  /* 0x00006b00ff0677ac */ /* 0x000ee20008000a00 */
[----:B------:R-:W4:Y:S01]  /*0100*/  LDCU UR5, c[0x0][0x388] ;  /* 0x00007100ff0577ac */ /* 0x000f220008000800 */
[----:B------:R-:W0:Y:S01]  /*0110*/  LDCU.64 UR8, c[0x0][0x380] ;  /* 0x00007000ff0877ac */ /* 0x000e220008000a00 */
[----:B------:R-:W0:Y:S03]  /*0120*/  LDCU.64 UR10, c[0x0][0x390] ;  /* 0x00007200ff0a77ac */ /* 0x000e260008000a00 */
[----:B--2---:R-:W2:Y:S02]  /*0130*/  MUFU.RCP R4, R4 ;  /* 0x0000000400047308 */ /* 0x004ea40000001000 */
[----:B--2---:R-:W-:-:S06]  /*0140*/  VIADD R6, R4, 0xffffffe ;  /* 0x0ffffffe04067836 */ /* 0x004fcc0000000000 */
[----:B------:R2:W5:Y:S02]  /*0150*/  F2I.FTZ.U32.TRUNC.NTZ R7, R6 ;  /* 0x0000000600077305 */ /* 0x000564000021f000 */
[----:B--2---:R-:W-:Y:S02]  /*0160*/  IMAD.MOV.U32 R6, RZ, RZ, RZ ;  /* 0x000000ffff067224 */ /* 0x004fe400078e00ff */
[----:B-----5:R-:W-:-:S04]  /*0170*/  IMAD.MOV R11, RZ, RZ, -R7 ;  /* 0x000000ffff0b7224 */ /* 0x020fc800078e0a07 */
[----:B------:R-:W-:-:S04]  /*0180*/  IMAD R11, R11, R2, RZ ;  /* 0x000000020b0b7224 */ /* 0x000fc800078e02ff */
[----:B------:R-:W-:Y:S01]  /*0190*/  IMAD.HI.U32 R4, R7, R11, R6 ;  /* 0x0000000b07047227 */ /* 0x000fe200078e0006 */
[----:B------:R-:W-:-:S03]  /*01a0*/  MOV R7, R9 ;  /* 0x0000000900077202 */ /* 0x000fc60000000f00 */
[----:B01-34-:R-:W-:-:S07]  /*01b0*/  IMAD R6, R8, UR4, RZ ;  /* 0x0000000408067c24 */ /* 0x01bfce000f8e02ff */
.L_x_50:
[----:B------:R-:W-:Y:S02]  /*01c0*/  IABS R9, R7 ;  /* 0x0000000700097213 */ /* 0x000fe40000000000 */
[----:B------:R-:W-:-:S03]  /*01d0*/  IABS R12, R3 ;  /* 0x00000003000c7213 */ /* 0x000fc60000000000 */
[----:B------:R-:W-:-:S04]  /*01e0*/  IMAD.HI.U32 R8, R4, R9, RZ ;  /* 0x0000000904087227 */ /* 0x000fc800078e00ff */
[----:B0-----:R-:W-:-:S04]  /*01f0*/  IMAD.MOV R10, RZ, RZ, -R8 ;  /* 0x000000ffff0a7224 */ /* 0x001fc800078e0a08 */
[----:B------:R-:W-:-:S05]  /*0200*/  IMAD R9, R12, R10, R9 ;  /* 0x0000000a0c097224 */ /* 0x000fca00078e0209 */
[----:B------:R-:W-:-:S13]  /*0210*/  ISETP.GT.U32.AND P2, PT, R2, R9, PT ;  /* 0x000000090200720c */ /* 0x000fda0003f44070 */
[----:B------:R-:W-:Y:S01]  /*0220*/  @!P2 IMAD.IADD R9, R9, 0x1, -R12 ;  /* 0x000000010909a824 */ /* 0x000fe200078e0a0c */
[----:B------:R-:W-:-:S04]  /*0230*/  @!P2 IADD3 R8, PT, PT, R8, 0x1, RZ ;  /* 0x000000010808a810 */ /* 0x000fc80007ffe0ff */
[----:B------:R-:W-:Y:S02]  /*0240*/  ISETP.GE.U32.AND P1, PT, R9, R2, PT ;  /* 0x000000020900720c */ /* 0x000fe40003f26070 */
[----:B------:R-:W-:-:S04]  /*0250*/  LOP3.LUT R9, R7, R3, RZ, 0x3c, !PT ;  /* 0x0000000307097212 */ /* 0x000fc800078e3cff */
[----:B------:R-:W-:-:S07]  /*0260*/  ISETP.GE.AND P3, PT, R9, RZ, PT ;  /* 0x000000ff0900720c */ /* 0x000fce0003f66270 */
[----:B------:R-:W-:-:S06]  /*0270*/  @P1 VIADD R8, R8, 0x1 ;  /* 0x0000000108081836 */ /* 0x000fcc0000000000 */
[----:B------:R-:W-:-:S05]  /*0280*/  @!P3 IMAD.MOV R8, RZ, RZ, -R8 ;  /* 0x000000ffff08b224 */ /* 0x000fca00078e0a08 */
[----:B------:R-:W-:-:S04]  /*0290*/  SEL R8, R5, R8, !P0 ;  /* 0x0000000805087207 */ /* 0x000fc80004000000 */
[----:B------:R-:W-:-:S05]  /*02a0*/  IADD3 R10, PT, PT, -R8, RZ, RZ ;  /* 0x000000ff080a7210 */ /* 0x000fca0007ffe1ff */
[----:B------:R-:W-:-:S05]  /*02b0*/  IMAD R10, R3, R10, R7 ;  /* 0x0000000a030a7224 */ /* 0x000fca00078e0207 */
[----:B------:R-:W-:-:S03]  /*02c0*/  SHF.R.S32.HI R11, RZ, 0x1f, R10 ;  /* 0x0000001fff0b7819 */ /* 0x000fc6000001140a */
[----:B------:R-:W-:-:S03]  /*02d0*/  IMAD.WIDE R14, R8, R3, R10 ;  /* 0x00000003080e7225 */ /* 0x000fc600078e020a */
[----:B------:R-:W-:-:S04]  /*02e0*/  LEA R12, P1, R14, UR8, 0x2 ;  /* 0x000000080e0c7c11 */ /* 0x000fc8000f8210ff */
[----:B------:R-:W-:-:S06]  /*02f0*/  LEA.HI.X R13, R14, UR9, R15, 0x2, P1 ;  /* 0x000000090e0d7c11 */ /* 0x000fcc00088f140f */
[----:B------:R-:W2:Y:S01]  /*0300*/  LDG.E.CONSTANT R13, desc[UR6][R12.64] ;  /* 0x000000060c0d7981 */ /* 0x000ea2000c1e9900 */
[--C-:B------:R-:W-:Y:S01]  /*0310*/  SHF.R.S32.HI R9, RZ, 0x1f, R8.reuse ;  /* 0x0000001fff097819 */ /* 0x100fe20000011408 */
[----:B------:R-:W-:Y:S02]  /*0320*/  IMAD.IADD R7, R6, 0x1, R7 ;  /* 0x0000000106077824 */ /* 0x000fe400078e0207 */
[----:B------:R-:W-:-:S03]  /*0330*/  IMAD.WIDE R8, R10, UR5, R8 ;  /* 0x000000050a087c25 */ /* 0x000fc6000f8e0208 */
[----:B------:R-:W-:-:S04]  /*0340*/  LEA R10, P1, R8, UR10, 0x2 ;  /* 0x0000000a080a7c11 */ /* 0x000fc8000f8210ff */
[----:B------:R-:W-:Y:S02]  /*0350*/  LEA.HI.X R11, R8, UR11, R9, 0x2, P1 ;  /* 0x0000000b080b7c11 */ /* 0x000fe400088f1409 */
[----:B------:R-:W-:-:S03]  /*0360*/  ISETP.GE.AND P1, PT, R7, R0, PT ;  /* 0x000000000700720c */ /* 0x000fc60003f26270 */
[----:B--2---:R0:W-:Y:S10]  /*0370*/  STG.E desc[UR6][R10.64], R13 ;  /* 0x0000000d0a007986 */ /* 0x0041f4000c101906 */
[----:B------:R-:W-:Y:S05]  /*0380*/  @!P1 BRA `(.L_x_50) ;  /* 0xfffffffc008c9947 */ /* 0x000fea000383ffff */
[----:B------:R-:W-:Y:S05]  /*0390*/  EXIT ;  /* 0x000000000000794d */ /* 0x000fea0003800000 */
.L_x_51:
        /* <DEDUP_REMOVED lines=14> */
.L_x_57:


//--------------------- .nv.shared.reserved.0     --------------------------
	.section	.nv.shared.reserved.0,"aw",@nobits
	.weak		__nv_reservedSMEM_offset_0_alias
	.size		__nv_reservedSMEM_offset_0_alias, 0, 64
	.other		__nv_reservedSMEM_offset_0_alias,@"STO_CUDA_RESERVED_SHARED STV_DEFAULT"
__nv_reservedSMEM_offset_0_alias:
	.zero		0
	.zero		64


//--------------------- .nv.constant0.double_cross_backtest_tm_flex_f32 --------------------------
	.section	.nv.constant0.double_cross_backtest_tm_flex_f32,"a",@progbits
	.sectionflags	@""
	.align	4
.nv.constant0.double_cross_backtest_tm_flex_f32:
	.zero		1000


//--------------------- .nv.constant0.compute_log_returns_f32 --------------------------
	.section	.nv.constant0.compute_log_returns_f32,"a",@progbits
	.sectionflags	@""
	.align	4
.nv.constant0.compute_log_returns_f32:
	.zero		920


//--------------------- .nv.constant0.transpose_row_to_tm --------------------------
	.section	.nv.constant0.transpose_row_to_tm,"a",@progbits
	.sectionflags	@""
	.align	4
.nv.constant0.transpose_row_to_tm:
	.zero		920


//--------------------- SYMBOLS --------------------------

	.type		.nv.reservedSmem.offset0,@object
	.size		.nv.reservedSmem.offset0,0x4
